	.target	sm_90a

	.elftype	@"ET_EXEC"


//--------------------- .note.nv.tkinfo           --------------------------
	.section	.note.nv.tkinfo,"",@"SHT_NOTE"
	.sectionflags	@"SHF_NOTE_NV_TKINFO"
	.tkinfo
        /*0018*/ 	.word	0x00000002
        /*0030*/ 	.string	""
        /*0030*/ 	.string	"ptxas"
        /*0030*/ 	.string	"Cuda compilation tools, release 13.0, V13.0.88"
        /*0030*/ 	.string	"Build cuda_13.0.r13.0/compiler.36424714_0"
        /*0030*/ 	.string	"-v  -suppress-debug-info  -lineinfo  -arch sm_90a "



//--------------------- .note.nv.cuinfo           --------------------------
	.section	.note.nv.cuinfo,"",@"SHT_NOTE"
	.sectionflags	@"SHF_NOTE_NV_CUINFO"
        /*0018*/ 	.short	0x0002
        /*001a*/ 	.short	0x005a
        /*001c*/ 	.short	0x0082
	.zero		2


//--------------------- .nv.info                  --------------------------
	.section	.nv.info,"",@"SHT_CUDA_INFO"
	.align	4


	//----- nvinfo : EIATTR_REGCOUNT
	.align		4
        /*0000*/ 	.byte	0x04, 0x2f
        /*0002*/ 	.short	(.L_1 - .L_0)
	.align		4
.L_0:
        /*0004*/ 	.word	index@(gluon_mma)
        /*0008*/ 	.word	0x000000ff


	//----- nvinfo : EIATTR_FRAME_SIZE
	.align		4
.L_1:
        /*000c*/ 	.byte	0x04, 0x11
        /*000e*/ 	.short	(.L_3 - .L_2)
	.align		4
.L_2:
        /*0010*/ 	.word	index@(gluon_mma)
        /*0014*/ 	.word	0x00000940


	//----- nvinfo : EIATTR_MIN_STACK_SIZE
	.align		4
.L_3:
        /*0018*/ 	.byte	0x04, 0x12
        /*001a*/ 	.short	(.L_5 - .L_4)
	.align		4
.L_4:
        /*001c*/ 	.word	index@(gluon_mma)
        /*0020*/ 	.word	0x00000940
.L_5:


//--------------------- .nv.compat                --------------------------
	.section	.nv.compat,"",@"SHT_CUDA_COMPAT_INFO"
	.align	4
        /*0000*/ 	.byte	0x02, 0x09, 0x01, 0x00, 0x02, 0x02, 0x04, 0x00, 0x02, 0x05, 0x05, 0x00, 0x03, 0x07, 0x01, 0x01
        /*0010*/ 	.byte	0x02, 0x03, 0x00, 0x00, 0x02, 0x06, 0x01, 0x00, 0x04, 0x0b, 0x08, 0x00, 0x00, 0x00, 0x00, 0x00
        /*0020*/ 	.byte	0x00, 0x00, 0x00, 0x00


//--------------------- .nv.info.gluon_mma        --------------------------
	.section	.nv.info.gluon_mma,"",@"SHT_CUDA_INFO"
	.sectionflags	@""
	.align	4


	//----- nvinfo : EIATTR_CUDA_API_VERSION
	.align		4
        /*0000*/ 	.byte	0x04, 0x37
        /*0002*/ 	.short	(.L_7 - .L_6)
.L_6:
        /*0004*/ 	.word	0x00000082


	//----- nvinfo : EIATTR_KPARAM_INFO
	.align		4
.L_7:
        /*0008*/ 	.byte	0x04, 0x17
        /*000a*/ 	.short	(.L_9 - .L_8)
.L_8:
        /*000c*/ 	.word	0x00000000
        /*0010*/ 	.short	0x0004
        /*0012*/ 	.short	0x0020
        /*0014*/ 	.byte	0x00, 0xf4, 0x21, 0x00


	//----- nvinfo : EIATTR_KPARAM_INFO
	.align		4
.L_9:
        /*0018*/ 	.byte	0x04, 0x17
        /*001a*/ 	.short	(.L_11 - .L_10)
.L_10:
        /*001c*/ 	.word	0x00000000
        /*0020*/ 	.short	0x0003
        /*0022*/ 	.short	0x0018
        /*0024*/ 	.byte	0x00, 0xf4, 0x21, 0x00


	//----- nvinfo : EIATTR_KPARAM_INFO
	.align		4
.L_11:
        /*0028*/ 	.byte	0x04, 0x17
        /*002a*/ 	.short	(.L_13 - .L_12)
.L_12:
        /*002c*/ 	.word	0x00000000
        /*0030*/ 	.short	0x0002
        /*0032*/ 	.short	0x0010
        /*0034*/ 	.byte	0x00, 0xf4, 0x21, 0x00


	//----- nvinfo : EIATTR_KPARAM_INFO
	.align		4
.L_13:
        /*0038*/ 	.byte	0x04, 0x17
        /*003a*/ 	.short	(.L_15 - .L_14)
.L_14:
        /*003c*/ 	.word	0x00000000
        /*0040*/ 	.short	0x0001
        /*0042*/ 	.short	0x0008
        /*0044*/ 	.byte	0x00, 0xf4, 0x21, 0x00


	//----- nvinfo : EIATTR_KPARAM_INFO
	.align		4
.L_15:
        /*0048*/ 	.byte	0x04, 0x17
        /*004a*/ 	.short	(.L_17 - .L_16)
.L_16:
        /*004c*/ 	.word	0x00000000
        /*0050*/ 	.short	0x0000
        /*0052*/ 	.short	0x0000
        /*0054*/ 	.byte	0x00, 0xf4, 0x21, 0x00


	//----- nvinfo : EIATTR_SPARSE_MMA_MASK
	.align		4
.L_17:
        /*0058*/ 	.byte	0x03, 0x50
        /*005a*/ 	.short	0x0000


	//----- nvinfo : EIATTR_MAXREG_COUNT
	.align		4
        /*005c*/ 	.byte	0x03, 0x1b
        /*005e*/ 	.short	0x00ff


	//----- nvinfo : EIATTR_NUM_BARRIERS
	.align		4
        /*0060*/ 	.byte	0x02, 0x4c
        /*0062*/ 	.byte	0x01
	.zero		1


	//----- nvinfo : EIATTR_ANNOTATIONS
	.align		4
        /*0064*/ 	.byte	0x04, 0x55
        /*0066*/ 	.short	(.L_19 - .L_18)


	//   ....[0]....
.L_18:
        /*0068*/ 	.word	0x00000001
        /*006c*/ 	.byte	0x10, 0x04, 0x00, 0x00, 0x01, 0x00, 0x00, 0x00, 0x60, 0x04, 0x00, 0x00, 0x01, 0x00, 0x00, 0x00
        /* <DEDUP_REMOVED lines=536> */
        /*21fc*/ 	.byte	0x60, 0xec, 0x00, 0x00


	//----- nvinfo : EIATTR_MERCURY_ISA_VERSION
	.align		4
.L_19:
        /*2200*/ 	.byte	0x03, 0x5f
        /*2202*/ 	.short	0x0101


	//----- nvinfo : EIATTR_EXIT_INSTR_OFFSETS
	.align		4
        /*2204*/ 	.byte	0x04, 0x1c
        /*2206*/ 	.short	(.L_21 - .L_20)


	//   ....[0]....
.L_20:
        /*2208*/ 	.word	0x0000eeb0


	//----- nvinfo : EIATTR_REQNTID
	.align		4
.L_21:
        /*220c*/ 	.byte	0x04, 0x10
        /*220e*/ 	.short	(.L_23 - .L_22)
.L_22:
        /*2210*/ 	.word	0x00000080
        /*2214*/ 	.word	0x00000001
        /*2218*/ 	.word	0x00000001


	//----- nvinfo : EIATTR_CBANK_PARAM_SIZE
	.align		4
.L_23:
        /*221c*/ 	.byte	0x03, 0x19
        /*221e*/ 	.short	0x0028


	//----- nvinfo : EIATTR_PARAM_CBANK
	.align		4
        /*2220*/ 	.byte	0x04, 0x0a
        /*2222*/ 	.short	(.L_25 - .L_24)
	.align		4
.L_24:
        /*2224*/ 	.word	index@(.nv.constant0.gluon_mma)
        /*2228*/ 	.short	0x0210
        /*222a*/ 	.short	0x0028


	//----- nvinfo : EIATTR_SW_WAR
	.align		4
.L_25:
        /*222c*/ 	.byte	0x04, 0x36
        /*222e*/ 	.short	(.L_27 - .L_26)
.L_26:
        /*2230*/ 	.word	0x00000008
.L_27:


//--------------------- .nv.callgraph             --------------------------
	.section	.nv.callgraph,"",@"SHT_CUDA_CALLGRAPH"
	.align	4
	.sectionentsize	8
	.align		4
        /*0000*/ 	.word	0x00000000
	.align		4
        /*0004*/ 	.word	0xffffffff
	.align		4
        /*0008*/ 	.word	0x00000000
	.align		4
        /*000c*/ 	.word	0xfffffffe
	.align		4
        /*0010*/ 	.word	0x00000000
	.align		4
        /*0014*/ 	.word	0xfffffffd
	.align		4
        /*0018*/ 	.word	0x00000000
	.align		4
        /*001c*/ 	.word	0xfffffffc


//--------------------- .text.gluon_mma           --------------------------
	.section	.text.gluon_mma,"ax",@progbits
	.align	128
        .global         gluon_mma
        .type           gluon_mma,@function
        .size           gluon_mma,(.L_x_1 - gluon_mma)
        .other          gluon_mma,@"STO_CUDA_ENTRY STV_DEFAULT"
gluon_mma:
.text.gluon_mma:
[----:B------:R-:W0:Y:S01]  /*0000*/  LDC R1, c[0x0][0x28] ;  /* 0x00000a00ff017b82 */ /* 0x000e220000000800 */
[----:B------:R-:W1:Y:S07]  /*0010*/  S2R R204, SR_TID.X ;  /* 0x0000000000cc7919 */ /* 0x000e6e0000002100 */
[----:B------:R-:W2:Y:S01]  /*0020*/  LDC.64 R88, c[0x0][0x210] ;  /* 0x00008400ff587b82 */ /* 0x000ea20000000a00 */
[----:B------:R-:W-:Y:S01]  /*0030*/  ULDC.64 UR10, c[0x0][0x208] ;  /* 0x00008200000a7ab9 */ /* 0x000fe20000000a00 */
[----:B0-----:R-:W-:Y:S01]  /*0040*/  VIADD R1, R1, 0xfffff6c0 ;  /* 0xfffff6c001017836 */ /* 0x001fe20000000000 */
[----:B-1----:R-:W-:-:S02]  /*0050*/  SHF.R.U32.HI R0, RZ, 0x5, R204 ;  /* 0x00000005ff007819 */ /* 0x002fc400000116cc */
[----:B------:R-:W-:Y:S02]  /*0060*/  LOP3.LUT R226, R204, 0x60, RZ, 0xc0, !PT ;  /* 0x00000060cce27812 */ /* 0x000fe400078ec0ff */
[----:B------:R-:W-:Y:S02]  /*0070*/  SGXT.U32 R0, R0, 0x2 ;  /* 0x000000020000781a */ /* 0x000fe40000000000 */
[CC--:B--2---:R-:W-:Y:S01]  /*0080*/  LEA R4, P0, R226.reuse, R88.reuse, 0x2 ;  /* 0x00000058e2047211 */ /* 0x0c4fe200078010ff */
[----:B------:R-:W-:Y:S01]  /*0090*/  IMAD.SHL.U32 R2, R226, 0x2, RZ ;  /* 0x00000002e2027824 */ /* 0x000fe200078e00ff */
[C---:B------:R-:W-:Y:S02]  /*00a0*/  LOP3.LUT R211, R0.reuse, 0xc, RZ, 0xfc, !PT ;  /* 0x0000000c00d37812 */ /* 0x040fe400078efcff */
[C---:B------:R-:W-:Y:S02]  /*00b0*/  LOP3.LUT R209, R0.reuse, 0x4, RZ, 0xfc, !PT ;  /* 0x0000000400d17812 */ /* 0x040fe400078efcff */
[C---:B------:R-:W-:Y:S01]  /*00c0*/  LOP3.LUT R215, R0.reuse, 0x1c, RZ, 0xfc, !PT ;  /* 0x0000001c00d77812 */ /* 0x040fe200078efcff */
[----:B------:R-:W-:Y:S01]  /*00d0*/  IMAD.SHL.U32 R28, R211, 0x40, RZ ;  /* 0x00000040d31c7824 */ /* 0x000fe200078e00ff */
[C---:B------:R-:W-:Y:S01]  /*00e0*/  LOP3.LUT R214, R0.reuse, 0x18, RZ, 0xfc, !PT ;  /* 0x0000001800d67812 */ /* 0x040fe200078efcff */
[----:B------:R-:W-:Y:S01]  /*00f0*/  IMAD.SHL.U32 R6, R209, 0x40, RZ ;  /* 0x00000040d1067824 */ /* 0x000fe200078e00ff */
[----:B------:R-:W-:Y:S01]  /*0100*/  LEA R12, P2, R211, R88, 0x7 ;  /* 0x00000058d30c7211 */ /* 0x000fe200078438ff */
[----:B------:R-:W-:Y:S01]  /*0110*/  IMAD.SHL.U32 R36, R215, 0x40, RZ ;  /* 0x00000040d7247824 */ /* 0x000fe200078e00ff */
[----:B------:R-:W-:-:S02]  /*0120*/  LOP3.LUT R216, R0, 0x20, RZ, 0xfc, !PT ;  /* 0x0000002000d87812 */ /* 0x000fc400078efcff */
[----:B------:R-:W-:Y:S02]  /*0130*/  LOP3.LUT R218, R0, 0x28, RZ, 0xfc, !PT ;  /* 0x0000002800da7812 */ /* 0x000fe400078efcff */
[----:B------:R-:W-:Y:S01]  /*0140*/  LEA.HI.X R5, R2, R89, RZ, 0x1, P0 ;  /* 0x0000005902057211 */ /* 0x000fe200000f0cff */
[----:B------:R-:W-:Y:S01]  /*0150*/  IMAD.SHL.U32 R38, R216, 0x40, RZ ;  /* 0x00000040d8267824 */ /* 0x000fe200078e00ff */
[----:B------:R-:W-:Y:S02]  /*0160*/  LEA R8, P0, R209, R88, 0x7 ;  /* 0x00000058d1087211 */ /* 0x000fe400078038ff */
[C---:B------:R-:W-:Y:S02]  /*0170*/  LOP3.LUT R212, R0.reuse, 0x10, RZ, 0xfc, !PT ;  /* 0x0000001000d47812 */ /* 0x040fe400078efcff */
[C---:B------:R-:W-:Y:S02]  /*0180*/  LOP3.LUT R221, R0.reuse, 0x34, RZ, 0xfc, !PT ;  /* 0x0000003400dd7812 */ /* 0x040fe400078efcff */
[----:B------:R-:W-:Y:S01]  /*0190*/  LOP3.LUT R210, R0, 0x8, RZ, 0xfc, !PT ;  /* 0x0000000800d27812 */ /* 0x000fe200078efcff */
[----:B------:R-:W-:Y:S01]  /*01a0*/  IMAD.SHL.U32 R30, R212, 0x40, RZ ;  /* 0x00000040d41e7824 */ /* 0x000fe200078e00ff */
[----:B------:R-:W-:Y:S01]  /*01b0*/  LOP3.LUT R234, R0, 0x44, RZ, 0xfc, !PT ;  /* 0x0000004400ea7812 */ /* 0x000fe200078efcff */
[----:B------:R-:W-:Y:S01]  /*01c0*/  IMAD.SHL.U32 R48, R221, 0x40, RZ ;  /* 0x00000040dd307824 */ /* 0x000fe200078e00ff */
[----:B------:R-:W-:-:S02]  /*01d0*/  SHF.L.U32 R34, R214, 0x6, RZ ;  /* 0x00000006d6227819 */ /* 0x000fc400000006ff */
[-C--:B------:R-:W-:Y:S01]  /*01e0*/  LEA R20, P5, R214, R88.reuse, 0x7 ;  /* 0x00000058d6147211 */ /* 0x080fe200078a38ff */
[----:B------:R-:W-:Y:S01]  /*01f0*/  IMAD.SHL.U32 R56, R234, 0x40, RZ ;  /* 0x00000040ea387824 */ /* 0x000fe200078e00ff */
[----:B------:R-:W-:Y:S02]  /*0200*/  LEA.HI.X R13, R28, R89, RZ, 0x1, P2 ;  /* 0x000000591c0d7211 */ /* 0x000fe400010f0cff */
[C---:B------:R-:W-:Y:S02]  /*0210*/  SHF.L.U32 R42, R218.reuse, 0x6, RZ ;  /* 0x00000006da2a7819 */ /* 0x040fe400000006ff */
[-C--:B------:R-:W-:Y:S02]  /*0220*/  LEA R22, P6, R215, R88.reuse, 0x7 ;  /* 0x00000058d7167211 */ /* 0x080fe400078c38ff */
[----:B------:R-:W-:Y:S02]  /*0230*/  LEA R28, P2, R218, R88, 0x7 ;  /* 0x00000058da1c7211 */ /* 0x000fe400078438ff */
[----:B------:R-:W-:-:S02]  /*0240*/  LOP3.LUT R223, R0, 0x3c, RZ, 0xfc, !PT ;  /* 0x0000003c00df7812 */ /* 0x000fc400078efcff */
[-C--:B------:R-:W-:Y:S02]  /*0250*/  LEA.HI.X R9, R6, R89.reuse, RZ, 0x1, P0 ;  /* 0x0000005906097211 */ /* 0x080fe400000f0cff */
[----:B------:R-:W-:Y:S01]  /*0260*/  LOP3.LUT R217, R0, 0x24, RZ, 0xfc, !PT ;  /* 0x0000002400d97812 */ /* 0x000fe200078efcff */
[----:B------:R-:W-:Y:S01]  /*0270*/  IMAD.SHL.U32 R52, R223, 0x40, RZ ;  /* 0x00000040df347824 */ /* 0x000fe200078e00ff */
[-C--:B------:R-:W-:Y:S02]  /*0280*/  LEA R24, P0, R216, R88.reuse, 0x7 ;  /* 0x00000058d8187211 */ /* 0x080fe400078038ff */
[C---:B------:R-:W-:Y:S01]  /*0290*/  LOP3.LUT R213, R0.reuse, 0x14, RZ, 0xfc, !PT ;  /* 0x0000001400d57812 */ /* 0x040fe200078efcff */
[----:B------:R-:W-:Y:S01]  /*02a0*/  IMAD.SHL.U32 R40, R217, 0x40, RZ ;  /* 0x00000040d9287824 */ /* 0x000fe200078e00ff */
[C---:B------:R-:W-:Y:S02]  /*02b0*/  LOP3.LUT R219, R0.reuse, 0x2c, RZ, 0xfc, !PT ;  /* 0x0000002c00db7812 */ /* 0x040fe400078efcff */
[----:B------:R-:W-:Y:S01]  /*02c0*/  LOP3.LUT R238, R0, 0x50, RZ, 0xfc, !PT ;  /* 0x0000005000ee7812 */ /* 0x000fe200078efcff */
[----:B------:R-:W-:Y:S01]  /*02d0*/  IMAD.SHL.U32 R32, R213, 0x40, RZ ;  /* 0x00000040d5207824 */ /* 0x000fe200078e00ff */
[C---:B------:R-:W-:Y:S01]  /*02e0*/  SHF.L.U32 R26, R210.reuse, 0x6, RZ ;  /* 0x00000006d21a7819 */ /* 0x040fe200000006ff */
[----:B------:R-:W-:Y:S01]  /*02f0*/  IMAD.SHL.U32 R44, R219, 0x40, RZ ;  /* 0x00000040db2c7824 */ /* 0x000fe200078e00ff */
[----:B------:R-:W-:Y:S01]  /*0300*/  LEA R10, P1, R210, R88, 0x7 ;  /* 0x00000058d20a7211 */ /* 0x000fe200078238ff */
[----:B------:R-:W-:Y:S01]  /*0310*/  IMAD.SHL.U32 R66, R238, 0x40, RZ ;  /* 0x00000040ee427824 */ /* 0x000fe200078e00ff */
[----:B------:R-:W-:-:S02]  /*0320*/  LEA.HI.X R21, R34, R89, RZ, 0x1, P5 ;  /* 0x0000005922157211 */ /* 0x000fc400028f0cff */
[----:B------:R-:W-:Y:S02]  /*0330*/  LOP3.LUT R242, R0, 0x60, RZ, 0xfc, !PT ;  /* 0x0000006000f27812 */ /* 0x000fe400078efcff */
[-C--:B------:R-:W-:Y:S02]  /*0340*/  LEA R14, P3, R212, R88.reuse, 0x7 ;  /* 0x00000058d40e7211 */ /* 0x080fe400078638ff */
[-C--:B------:R-:W-:Y:S01]  /*0350*/  LEA R34, P5, R221, R88.reuse, 0x7 ;  /* 0x00000058dd227211 */ /* 0x080fe200078a38ff */
[----:B------:R-:W-:Y:S01]  /*0360*/  IMAD.SHL.U32 R82, R242, 0x40, RZ ;  /* 0x00000040f2527824 */ /* 0x000fe200078e00ff */
[-C--:B------:R-:W-:Y:S02]  /*0370*/  LEA.HI.X R23, R36, R89.reuse, RZ, 0x1, P6 ;  /* 0x0000005924177211 */ /* 0x080fe400030f0cff */
[----:B------:R-:W-:Y:S02]  /*0380*/  LEA.HI.X R29, R42, R89, RZ, 0x1, P2 ;  /* 0x000000592a1d7211 */ /* 0x000fe400010f0cff */
[----:B------:R-:W-:-:S02]  /*0390*/  LEA R36, P2, R234, R88, 0x7 ;  /* 0x00000058ea247211 */ /* 0x000fc400078438ff */
[----:B------:R-:W-:Y:S02]  /*03a0*/  LOP3.LUT R222, R0, 0x38, RZ, 0xfc, !PT ;  /* 0x0000003800de7812 */ /* 0x000fe400078efcff */
[-C--:B------:R-:W-:Y:S02]  /*03b0*/  LEA.HI.X R25, R38, R89.reuse, RZ, 0x1, P0 ;  /* 0x0000005926197211 */ /* 0x080fe400000f0cff */
[----:B------:R-:W-:Y:S02]  /*03c0*/  LOP3.LUT R233, R0, 0x40, RZ, 0xfc, !PT ;  /* 0x0000004000e97812 */ /* 0x000fe400078efcff */
[----:B------:R-:W-:Y:S02]  /*03d0*/  LEA.HI.X R11, R26, R89, RZ, 0x1, P1 ;  /* 0x000000591a0b7211 */ /* 0x000fe400008f0cff */
[----:B------:R-:W-:Y:S01]  /*03e0*/  LEA R6, P0, R223, R88, 0x7 ;  /* 0x00000058df067211 */ /* 0x000fe200078038ff */
[----:B------:R-:W-:Y:S01]  /*03f0*/  IMAD.SHL.U32 R54, R233, 0x40, RZ ;  /* 0x00000040e9367824 */ /* 0x000fe200078e00ff */
[C---:B------:R-:W-:Y:S01]  /*0400*/  LOP3.LUT R220, R0.reuse, 0x30, RZ, 0xfc, !PT ;  /* 0x0000003000dc7812 */ /* 0x040fe200078efcff */
[----:B------:R-:W-:Y:S01]  /*0410*/  STL [R1+0x7b0], R233 ;  /* 0x0007b0e901007387 */ /* 0x000fe20000100800 */
[----:B------:R-:W-:-:S02]  /*0420*/  LOP3.LUT R240, R0, 0x58, RZ, 0xfc, !PT ;  /* 0x0000005800f07812 */ /* 0x000fc400078efcff */
[----:B------:R-:W-:Y:S01]  /*0430*/  LOP3.LUT R245, R0, 0x6c, RZ, 0xfc, !PT ;  /* 0x0000006c00f57812 */ /* 0x000fe200078efcff */
[----:B------:R-:W-:Y:S01]  /*0440*/  IMAD.SHL.U32 R46, R220, 0x40, RZ ;  /* 0x00000040dc2e7824 */ /* 0x000fe200078e00ff */
[----:B------:R-:W-:Y:S01]  /*0450*/  LEA R26, P1, R217, R88, 0x7 ;  /* 0x00000058d91a7211 */ /* 0x000fe200078238ff */
[----:B------:R-:W-:Y:S01]  /*0460*/  STL [R1+0x7b4], R234 ;  /* 0x0007b4ea01007387 */ /* 0x000fe20000100800 */
[-C--:B------:R-:W-:Y:S01]  /*0470*/  LEA.HI.X R15, R30, R89.reuse, RZ, 0x1, P3 ;  /* 0x000000591e0f7211 */ /* 0x080fe200018f0cff */
[----:B------:R-:W-:Y:S01]  /*0480*/  IMAD.SHL.U32 R98, R245, 0x40, RZ ;  /* 0x00000040f5627824 */ /* 0x000fe200078e00ff */
[----:B------:R-:W-:Y:S02]  /*0490*/  LEA.HI.X R35, R48, R89, RZ, 0x1, P5 ;  /* 0x0000005930237211 */ /* 0x000fe400028f0cff */
[C---:B------:R-:W-:Y:S02]  /*04a0*/  LOP3.LUT R239, R0.reuse, 0x54, RZ, 0xfc, !PT ;  /* 0x0000005400ef7812 */ /* 0x040fe400078efcff */
[----:B------:R-:W-:-:S02]  /*04b0*/  LOP3.LUT R104, R0, 0x7c, RZ, 0xfc, !PT ;  /* 0x0000007c00687812 */ /* 0x000fc400078efcff */
[-C--:B------:R-:W-:Y:S01]  /*04c0*/  LEA R18, P4, R213, R88.reuse, 0x7 ;  /* 0x00000058d5127211 */ /* 0x080fe200078838ff */
[----:B------:R-:W-:Y:S01]  /*04d0*/  IMAD.SHL.U32 R72, R239, 0x40, RZ ;  /* 0x00000040ef487824 */ /* 0x000fe200078e00ff */
[-C--:B------:R-:W-:Y:S01]  /*04e0*/  LEA R30, P3, R219, R88.reuse, 0x7 ;  /* 0x00000058db1e7211 */ /* 0x080fe200078638ff */
[----:B------:R-:W-:Y:S01]  /*04f0*/  IMAD.SHL.U32 R112, R104, 0x40, RZ ;  /* 0x0000004068707824 */ /* 0x000fe200078e00ff */
[----:B------:R-:W-:Y:S02]  /*0500*/  LEA R128, P5, R238, R88, 0x7 ;  /* 0x00000058ee807211 */ /* 0x000fe400078a38ff */
[----:B------:R-:W-:Y:S02]  /*0510*/  LEA.HI.X R37, R56, R89, RZ, 0x1, P2 ;  /* 0x0000005938257211 */ /* 0x000fe400010f0cff */
[----:B------:R-:W-:Y:S02]  /*0520*/  LOP3.LUT R236, R0, 0x48, RZ, 0xfc, !PT ;  /* 0x0000004800ec7812 */ /* 0x000fe400078efcff */
[----:B------:R-:W-:-:S02]  /*0530*/  SHF.L.U32 R50, R222, 0x6, RZ ;  /* 0x00000006de327819 */ /* 0x000fc400000006ff */
[-C--:B------:R-:W-:Y:S01]  /*0540*/  LEA R132, P6, R222, R88.reuse, 0x7 ;  /* 0x00000058de847211 */ /* 0x080fe200078c38ff */
[----:B------:R-:W-:Y:S01]  /*0550*/  STL [R1+0x7b8], R236 ;  /* 0x0007b8ec01007387 */ /* 0x000fe20000100800 */
[----:B------:R-:W-:Y:S02]  /*0560*/  LEA R70, P2, R242, R88, 0x7 ;  /* 0x00000058f2467211 */ /* 0x000fe400078438ff */
[----:B------:R-:W-:Y:S02]  /*0570*/  LOP3.LUT R247, R0, 0x74, RZ, 0xfc, !PT ;  /* 0x0000007400f77812 */ /* 0x000fe400078efcff */
[----:B------:R-:W-:Y:S02]  /*0580*/  LEA.HI.X R7, R52, R89, RZ, 0x1, P0 ;  /* 0x0000005934077211 */ /* 0x000fe400000f0cff */
[----:B------:R-:W-:Y:S01]  /*0590*/  LOP3.LUT R241, R0, 0x5c, RZ, 0xfc, !PT ;  /* 0x0000005c00f17812 */ /* 0x000fe200078efcff */
[----:B------:R-:W-:Y:S01]  /*05a0*/  IMAD.SHL.U32 R102, R247, 0x40, RZ ;  /* 0x00000040f7667824 */ /* 0x000fe200078e00ff */
[----:B------:R-:W-:-:S02]  /*05b0*/  SHF.L.U32 R74, R240, 0x6, RZ ;  /* 0x00000006f04a7819 */ /* 0x000fc400000006ff */
[-C--:B------:R-:W-:Y:S01]  /*05c0*/  LEA.HI.X R27, R40, R89.reuse, RZ, 0x1, P1 ;  /* 0x00000059281b7211 */ /* 0x080fe200008f0cff */
[----:B------:R-:W-:Y:S01]  /*05d0*/  IMAD.SHL.U32 R80, R241, 0x40, RZ ;  /* 0x00000040f1507824 */ /* 0x000fe200078e00ff */
[-C--:B------:R-:W-:Y:S02]  /*05e0*/  LEA R42, P0, R240, R88.reuse, 0x7 ;  /* 0x00000058f02a7211 */ /* 0x080fe400078038ff */
[C---:B------:R-:W-:Y:S02]  /*05f0*/  LOP3.LUT R237, R0.reuse, 0x4c, RZ, 0xfc, !PT ;  /* 0x0000004c00ed7812 */ /* 0x040fe400078efcff */
[----:B------:R-:W-:Y:S02]  /*0600*/  LOP3.LUT R243, R0, 0x64, RZ, 0xfc, !PT ;  /* 0x0000006400f37812 */ /* 0x000fe400078efcff */
[-C--:B------:R-:W-:Y:S01]  /*0610*/  LEA.HI.X R19, R32, R89.reuse, RZ, 0x1, P4 ;  /* 0x0000005920137211 */ /* 0x080fe200020f0cff */
[----:B------:R-:W-:Y:S01]  /*0620*/  IMAD.SHL.U32 R62, R237, 0x40, RZ ;  /* 0x00000040ed3e7824 */ /* 0x000fe200078e00ff */
[----:B------:R-:W-:Y:S01]  /*0630*/  LEA R130, P1, R233, R88, 0x7 ;  /* 0x00000058e9827211 */ /* 0x000fe200078238ff */
[----:B------:R-:W-:Y:S01]  /*0640*/  IMAD.SHL.U32 R94, R243, 0x40, RZ ;  /* 0x00000040f35e7824 */ /* 0x000fe200078e00ff */
[-C--:B------:R-:W-:Y:S01]  /*0650*/  LEA.HI.X R31, R44, R89.reuse, RZ, 0x1, P3 ;  /* 0x000000592c1f7211 */ /* 0x080fe200018f0cff */
[----:B------:R-:W-:Y:S01]  /*0660*/  STL [R1+0x7bc], R237 ;  /* 0x0007bced01007387 */ /* 0x000fe20000100800 */
[----:B------:R-:W-:-:S02]  /*0670*/  LEA.HI.X R129, R66, R89, RZ, 0x1, P5 ;  /* 0x0000005942817211 */ /* 0x000fc400028f0cff */
[----:B------:R-:W-:Y:S02]  /*0680*/  LOP3.LUT R246, R0, 0x70, RZ, 0xfc, !PT ;  /* 0x0000007000f67812 */ /* 0x000fe400078efcff */
[----:B------:R-:W-:Y:S01]  /*0690*/  LOP3.LUT R252, R204, 0x1f, RZ, 0xc0, !PT ;  /* 0x0000001fccfc7812 */ /* 0x000fe200078ec0ff */
[----:B------:R-:W-:Y:S01]  /*06a0*/  IMAD.SHL.U32 R228, R226, 0x8, RZ ;  /* 0x00000008e2e47824 */ /* 0x000fe200078e00ff */
[----:B------:R-:W-:Y:S01]  /*06b0*/  SHF.L.U32 R60, R236, 0x6, RZ ;  /* 0x00000006ec3c7819 */ /* 0x000fe200000006ff */
[----:B------:R-:W-:Y:S01]  /*06c0*/  IMAD.SHL.U32 R100, R246, 0x40, RZ ;  /* 0x00000040f6647824 */ /* 0x000fe200078e00ff */
[-C--:B------:R-:W-:Y:S01]  /*06d0*/  LEA R32, P4, R220, R88.reuse, 0x7 ;  /* 0x00000058dc207211 */ /* 0x080fe200078838ff */
[----:B------:R-:W-:Y:S01]  /*06e0*/  STL [R1+0x7c0], R238 ;  /* 0x0007c0ee01007387 */ /* 0x000fe20000100800 */
[----:B------:R-:W-:Y:S02]  /*06f0*/  LEA R38, P3, R236, R88, 0x7 ;  /* 0x00000058ec267211 */ /* 0x000fe400078638ff */
[----:B------:R-:W-:-:S02]  /*0700*/  LEA.HI.X R133, R50, R89, RZ, 0x1, P6 ;  /* 0x0000005932857211 */ /* 0x000fc400030f0cff */
[-C--:B------:R-:W-:Y:S02]  /*0710*/  LEA R84, P5, R245, R88.reuse, 0x7 ;  /* 0x00000058f5547211 */ /* 0x080fe400078a38ff */
[-C--:B------:R-:W-:Y:S02]  /*0720*/  LEA.HI.X R71, R82, R89.reuse, RZ, 0x1, P2 ;  /* 0x0000005952477211 */ /* 0x080fe400010f0cff */
[C---:B------:R-:W-:Y:S02]  /*0730*/  LOP3.LUT R57, R0.reuse, 0x88, RZ, 0xfc, !PT ;  /* 0x0000008800397812 */ /* 0x040fe400078efcff */
[C---:B------:R-:W-:Y:S02]  /*0740*/  LOP3.LUT R49, R0.reuse, 0x90, RZ, 0xfc, !PT ;  /* 0x0000009000317812 */ /* 0x040fe400078efcff */
[----:B------:R-:W-:Y:S02]  /*0750*/  LOP3.LUT R95, R0, 0x98, RZ, 0xfc, !PT ;  /* 0x00000098005f7812 */ /* 0x000fe400078efcff */
[----:B------:R-:W-:Y:S01]  /*0760*/  LEA.HI.X R43, R74, R89, RZ, 0x1, P0 ;  /* 0x000000594a2b7211 */ /* 0x000fe200000f0cff */
[----:B------:R-:W-:Y:S01]  /*0770*/  IMAD.SHL.U32 R144, R49, 0x40, RZ ;  /* 0x0000004031907824 */ /* 0x000fe200078e00ff */
[----:B------:R-:W-:-:S02]  /*0780*/  LEA R58, P6, R239, R88, 0x7 ;  /* 0x00000058ef3a7211 */ /* 0x000fc400078c38ff */
[----:B------:R-:W-:Y:S02]  /*0790*/  LEA.HI.X R131, R54, R89, RZ, 0x1, P1 ;  /* 0x0000005936837211 */ /* 0x000fe400008f0cff */
[C---:B------:R-:W-:Y:S02]  /*07a0*/  LOP3.LUT R106, R0.reuse, 0x80, RZ, 0xfc, !PT ;  /* 0x00000080006a7812 */ /* 0x040fe400078efcff */
[C---:B------:R-:W-:Y:S02]  /*07b0*/  LOP3.LUT R63, R0.reuse, 0xa4, RZ, 0xfc, !PT ;  /* 0x000000a4003f7812 */ /* 0x040fe400078efcff */
[----:B------:R-:W-:Y:S01]  /*07c0*/  LOP3.LUT R67, R0, 0x78, RZ, 0xfc, !PT ;  /* 0x0000007800437812 */ /* 0x000fe200078efcff */
[----:B------:R-:W-:Y:S01]  /*07d0*/  IMAD.SHL.U32 R114, R106, 0x40, RZ ;  /* 0x000000406a727824 */ /* 0x000fe200078e00ff */
[-C--:B------:R-:W-:Y:S01]  /*07e0*/  LEA R104, P2, R104, R88.reuse, 0x7 ;  /* 0x0000005868687211 */ /* 0x080fe200078438ff */
[----:B------:R-:W-:Y:S01]  /*07f0*/  IMAD.SHL.U32 R154, R63, 0x40, RZ ;  /* 0x000000403f9a7824 */ /* 0x000fe200078e00ff */
[----:B------:R-:W-:-:S02]  /*0800*/  LEA R92, P0, R247, R88, 0x7 ;  /* 0x00000058f75c7211 */ /* 0x000fc400078038ff */
[C---:B------:R-:W-:Y:S02]  /*0810*/  LOP3.LUT R45, R0.reuse, 0x8c, RZ, 0xfc, !PT ;  /* 0x0000008c002d7812 */ /* 0x040fe400078efcff */
[C---:B------:R-:W-:Y:S02]  /*0820*/  LOP3.LUT R227, R0.reuse, 0xb4, RZ, 0xfc, !PT ;  /* 0x000000b400e37812 */ /* 0x040fe400078efcff */
[----:B------:R-:W-:Y:S01]  /*0830*/  LOP3.LUT R55, R0, 0xac, RZ, 0xfc, !PT ;  /* 0x000000ac00377812 */ /* 0x000fe200078efcff */
[----:B------:R-:W-:Y:S01]  /*0840*/  IMAD.SHL.U32 R126, R45, 0x40, RZ ;  /* 0x000000402d7e7824 */ /* 0x000fe200078e00ff */
[-C--:B------:R-:W-:Y:S01]  /*0850*/  LEA.HI.X R33, R46, R89.reuse, RZ, 0x1, P4 ;  /* 0x000000592e217211 */ /* 0x080fe200020f0cff */
[----:B------:R-:W-:Y:S01]  /*0860*/  IMAD.SHL.U32 R162, R227, 0x40, RZ ;  /* 0x00000040e3a27824 */ /* 0x000fe200078e00ff */
[----:B------:R-:W-:Y:S01]  /*0870*/  LEA R64, P1, R241, R88, 0x7 ;  /* 0x00000058f1407211 */ /* 0x000fe200078238ff */
[----:B------:R-:W-:Y:S01]  /*0880*/  IMAD.SHL.U32 R158, R55, 0x40, RZ ;  /* 0x00000040379e7824 */ /* 0x000fe200078e00ff */
[----:B------:R-:W-:-:S02]  /*0890*/  LEA.HI.X R39, R60, R89, RZ, 0x1, P3 ;  /* 0x000000593c277211 */ /* 0x000fc400018f0cff */
[C---:B------:R-:W-:Y:S02]  /*08a0*/  LOP3.LUT R103, R0.reuse, 0x94, RZ, 0xfc, !PT ;  /* 0x0000009400677812 */ /* 0x040fe400078efcff */
[C---:B------:R-:W-:Y:S02]  /*08b0*/  LOP3.LUT R230, R0.reuse, 0xc0, RZ, 0xfc, !PT ;  /* 0x000000c000e67812 */ /* 0x040fe400078efcff */
[----:B------:R-:W-:Y:S01]  /*08c0*/  LOP3.LUT R81, R0, 0xd0, RZ, 0xfc, !PT ;  /* 0x000000d000517812 */ /* 0x000fe200078efcff */
[----:B------:R-:W-:Y:S01]  /*08d0*/  IMAD.SHL.U32 R146, R103, 0x40, RZ ;  /* 0x0000004067927824 */ /* 0x000fe200078e00ff */
[----:B------:R-:W-:Y:S01]  /*08e0*/  LEA.HI.X R85, R98, R89, RZ, 0x1, P5 ;  /* 0x0000005962557211 */ /* 0x000fe200028f0cff */
[----:B------:R-:W-:Y:S01]  /*08f0*/  IMAD.SHL.U32 R168, R230, 0x40, RZ ;  /* 0x00000040e6a87824 */ /* 0x000fe200078e00ff */
[----:B------:R-:W-:Y:S01]  /*0900*/  SHF.L.U32 R122, R57, 0x6, RZ ;  /* 0x00000006397a7819 */ /* 0x000fe200000006ff */
[----:B------:R-:W-:Y:S01]  /*0910*/  IMAD.SHL.U32 R176, R81, 0x40, RZ ;  /* 0x0000004051b07824 */ /* 0x000fe200078e00ff */
[----:B------:R-:W-:-:S02]  /*0920*/  LEA R40, P4, R237, R88, 0x7 ;  /* 0x00000058ed287211 */ /* 0x000fc400078838ff */
[C---:B------:R-:W-:Y:S02]  /*0930*/  LOP3.LUT R61, R0.reuse, 0xa8, RZ, 0xfc, !PT ;  /* 0x000000a8003d7812 */ /* 0x040fe400078efcff */
[C---:B------:R-:W-:Y:S02]  /*0940*/  LOP3.LUT R75, R0.reuse, 0x9c, RZ, 0xfc, !PT ;  /* 0x0000009c004b7812 */ /* 0x040fe400078efcff */
[C---:B------:R-:W-:Y:S02]  /*0950*/  LOP3.LUT R232, R0.reuse, 0xc8, RZ, 0xfc, !PT ;  /* 0x000000c800e87812 */ /* 0x040fe400078efcff */
[C---:B------:R-:W-:Y:S01]  /*0960*/  LOP3.LUT R53, R0.reuse, 0xdc, RZ, 0xfc, !PT ;  /* 0x000000dc00357812 */ /* 0x040fe200078efcff */
[----:B------:R-:W-:Y:S01]  /*0970*/  IMAD.SHL.U32 R150, R75, 0x40, RZ ;  /* 0x000000404b967824 */ /* 0x000fe200078e00ff */
[----:B------:R-:W-:Y:S02]  /*0980*/  LEA R76, P3, R243, R88, 0x7 ;  /* 0x00000058f34c7211 */ /* 0x000fe400078638ff */
[----:B------:R-:W-:Y:S01]  /*0990*/  LOP3.LUT R231, R0, 0xc4, RZ, 0xfc, !PT ;  /* 0x000000c400e77812 */ /* 0x000fe200078efcff */
[----:B------:R-:W-:Y:S01]  /*09a0*/  IMAD.SHL.U32 R68, R53, 0x40, RZ ;  /* 0x0000004035447824 */ /* 0x000fe200078e00ff */
[----:B------:R-:W-:-:S02]  /*09b0*/  LEA.HI.X R59, R72, R89, RZ, 0x1, P6 ;  /* 0x00000059483b7211 */ /* 0x000fc400030f0cff */
[C---:B------:R-:W-:Y:S01]  /*09c0*/  LOP3.LUT R101, R0.reuse, 0xec, RZ, 0xfc, !PT ;  /* 0x000000ec00657812 */ /* 0x040fe200078efcff */
[----:B------:R-:W-:Y:S01]  /*09d0*/  IMAD.SHL.U32 R170, R231, 0x40, RZ ;  /* 0x00000040e7aa7824 */ /* 0x000fe200078e00ff */
[-C--:B------:R-:W-:Y:S02]  /*09e0*/  LEA R56, P5, R57, R88.reuse, 0x7 ;  /* 0x0000005839387211 */ /* 0x080fe400078a38ff */
[----:B------:R-:W-:Y:S01]  /*09f0*/  LOP3.LUT R47, R0, 0xb0, RZ, 0xfc, !PT ;  /* 0x000000b0002f7812 */ /* 0x000fe200078efcff */
[----:B------:R-:W-:Y:S01]  /*0a00*/  IMAD.SHL.U32 R16, R101, 0x40, RZ ;  /* 0x0000004065107824 */ /* 0x000fe200078e00ff */
[----:B------:R-:W-:Y:S02]  /*0a10*/  LEA.HI.X R105, R112, R89, RZ, 0x1, P2 ;  /* 0x0000005970697211 */ /* 0x000fe400010f0cff */
[----:B------:R-:W-:Y:S01]  /*0a20*/  LOP3.LUT R109, R0, 0xe4, RZ, 0xfc, !PT ;  /* 0x000000e4006d7812 */ /* 0x000fe200078efcff */
[----:B------:R-:W-:Y:S01]  /*0a30*/  IMAD.SHL.U32 R160, R47, 0x40, RZ ;  /* 0x000000402fa07824 */ /* 0x000fe200078e00ff */
[C---:B------:R-:W-:Y:S01]  /*0a40*/  SHF.L.U32 R148, R95.reuse, 0x6, RZ ;  /* 0x000000065f947819 */ /* 0x040fe200000006ff */
[----:B------:R-:W-:Y:S01]  /*0a50*/  IMAD.WIDE.U32 R18, R252, 0x2, R18 ;  /* 0x00000002fc127825 */ /* 0x000fe200078e0012 */
[-C--:B------:R-:W-:Y:S01]  /*0a60*/  LEA R90, P6, R246, R88.reuse, 0x7 ;  /* 0x00000058f65a7211 */ /* 0x080fe200078c38ff */
[----:B------:R-:W-:Y:S01]  /*0a70*/  STL [R1+0x7c4], R239 ;  /* 0x0007c4ef01007387 */ /* 0x000fe20000100800 */
[----:B------:R-:W-:-:S02]  /*0a80*/  LEA R120, P2, R95, R88, 0x7 ;  /* 0x000000585f787211 */ /* 0x000fc400078438ff */
[----:B------:R-:W-:Y:S01]  /*0a90*/  LOP3.LUT R17, R0, 0xf8, RZ, 0xfc, !PT ;  /* 0x000000f800117812 */ /* 0x000fe200078efcff */
[----:B------:R-:W-:Y:S01]  /*0aa0*/  IMAD.WIDE.U32 R20, R252, 0x2, R20 ;  /* 0x00000002fc147825 */ /* 0x000fe200078e0014 */
[-C--:B------:R-:W-:Y:S01]  /*0ab0*/  LEA.HI.X R93, R102, R89.reuse, RZ, 0x1, P0 ;  /* 0x00000059665d7211 */ /* 0x080fe200000f0cff */
[----:B------:R-:W-:Y:S01]  /*0ac0*/  STL [R1+0x7c8], R240 ;  /* 0x0007c8f001007387 */ /* 0x000fe20000100800 */
[----:B------:R-:W-:Y:S02]  /*0ad0*/  LEA.HI.X R65, R80, R89, RZ, 0x1, P1 ;  /* 0x0000005950417211 */ /* 0x000fe400008f0cff */
[C---:B------:R-:W-:Y:S02]  /*0ae0*/  LOP3.LUT R244, R0.reuse, 0x68, RZ, 0xfc, !PT ;  /* 0x0000006800f47812 */ /* 0x040fe400078efcff */
[C---:B------:R-:W-:Y:S02]  /*0af0*/  LOP3.LUT R110, R0.reuse, 0x84, RZ, 0xfc, !PT ;  /* 0x00000084006e7812 */ /* 0x040fe400078efcff */
[----:B------:R-:W-:-:S02]  /*0b00*/  LOP3.LUT R51, R0, 0xa0, RZ, 0xfc, !PT ;  /* 0x000000a000337812 */ /* 0x000fc400078efcff */
[C---:B------:R-:W-:Y:S02]  /*0b10*/  LOP3.LUT R235, R0.reuse, 0xb8, RZ, 0xfc, !PT ;  /* 0x000000b800eb7812 */ /* 0x040fe400078efcff */
[C---:B------:R-:W-:Y:S02]  /*0b20*/  LOP3.LUT R229, R0.reuse, 0xbc, RZ, 0xfc, !PT ;  /* 0x000000bc00e57812 */ /* 0x040fe400078efcff */
[C---:B------:R-:W-:Y:S02]  /*0b30*/  LOP3.LUT R97, R0.reuse, 0xcc, RZ, 0xfc, !PT ;  /* 0x000000cc00617812 */ /* 0x040fe400078efcff */
[C---:B------:R-:W-:Y:S02]  /*0b40*/  LOP3.LUT R99, R0.reuse, 0xd4, RZ, 0xfc, !PT ;  /* 0x000000d400637812 */ /* 0x040fe400078efcff */
[C---:B------:R-:W-:Y:S02]  /*0b50*/  LOP3.LUT R73, R0.reuse, 0xd8, RZ, 0xfc, !PT ;  /* 0x000000d800497812 */ /* 0x040fe400078efcff */
[----:B------:R-:W-:-:S02]  /*0b60*/  LOP3.LUT R113, R0, 0xe0, RZ, 0xfc, !PT ;  /* 0x000000e000717812 */ /* 0x000fc400078efcff */
[C---:B------:R-:W-:Y:S02]  /*0b70*/  LOP3.LUT R83, R0.reuse, 0xe8, RZ, 0xfc, !PT ;  /* 0x000000e800537812 */ /* 0x040fe400078efcff */
[C---:B------:R-:W-:Y:S02]  /*0b80*/  LOP3.LUT R87, R0.reuse, 0xf0, RZ, 0xfc, !PT ;  /* 0x000000f000577812 */ /* 0x040fe400078efcff */
[C---:B------:R-:W-:Y:S02]  /*0b90*/  LOP3.LUT R69, R0.reuse, 0xf4, RZ, 0xfc, !PT ;  /* 0x000000f400457812 */ /* 0x040fe400078efcff */
[----:B------:R-:W-:Y:S01]  /*0ba0*/  LOP3.LUT R3, R0, 0xfc, RZ, 0xfc, !PT ;  /* 0x000000fc00037812 */ /* 0x000fe200078efcff */
[----:B------:R-:W-:Y:S01]  /*0bb0*/  IMAD.SHL.U32 R0, R109, 0x40, RZ ;  /* 0x000000406d007824 */ /* 0x000fe200078e00ff */
[-C--:B------:R-:W-:Y:S01]  /*0bc0*/  LEA R48, P0, R49, R88.reuse, 0x7 ;  /* 0x0000005831307211 */ /* 0x080fe200078038ff */
[----:B------:R-:W-:Y:S01]  /*0bd0*/  IMAD.WIDE.U32 R22, R252, 0x2, R22 ;  /* 0x00000002fc167825 */ /* 0x000fe200078e0016 */
[C---:B------:R-:W-:Y:S01]  /*0be0*/  SHF.L.U32 R108, R67.reuse, 0x6, RZ ;  /* 0x00000006436c7819 */ /* 0x040fe200000006ff */
[----:B------:R-:W-:Y:S01]  /*0bf0*/  STL [R1+0x7cc], R241 ;  /* 0x0007ccf101007387 */ /* 0x000fe20000100800 */
[-C--:B------:R-:W-:Y:S01]  /*0c00*/  LEA.HI.X R41, R62, R89.reuse, RZ, 0x1, P4 ;  /* 0x000000593e297211 */ /* 0x080fe200020f0cff */
[----:B------:R-:W-:Y:S01]  /*0c10*/  IMAD.WIDE.U32 R24, R252, 0x2, R24 ;  /* 0x00000002fc187825 */ /* 0x000fe200078e0018 */
[-C--:B------:R-:W-:Y:S01]  /*0c20*/  LEA R66, P1, R67, R88.reuse, 0x7 ;  /* 0x0000005843427211 */ /* 0x080fe200078238ff */
[----:B------:R-:W-:Y:S01]  /*0c30*/  STL [R1+0x7d0], R242 ;  /* 0x0007d0f201007387 */ /* 0x000fe20000100800 */
[-C--:B------:R-:W-:Y:S01]  /*0c40*/  LEA.HI.X R77, R94, R89.reuse, RZ, 0x1, P3 ;  /* 0x000000595e4d7211 */ /* 0x080fe200018f0cff */
[----:B------:R-:W-:Y:S01]  /*0c50*/  IMAD.SHL.U32 R142, R113, 0x40, RZ ;  /* 0x00000040718e7824 */ /* 0x000fe200078e00ff */
[-C--:B------:R-:W-:Y:S01]  /*0c60*/  LEA.HI.X R57, R122, R89.reuse, RZ, 0x1, P5 ;  /* 0x000000597a397211 */ /* 0x080fe200028f0cff */
[----:B------:R-:W-:Y:S01]  /*0c70*/  IMAD.WIDE.U32 R26, R252, 0x2, R26 ;  /* 0x00000002fc1a7825 */ /* 0x000fe200078e001a */
[-C--:B------:R-:W-:Y:S01]  /*0c80*/  LEA R106, P3, R106, R88.reuse, 0x7 ;  /* 0x000000586a6a7211 */ /* 0x080fe200078638ff */
[----:B------:R-:W-:Y:S01]  /*0c90*/  STL [R1+0x7d4], R243 ;  /* 0x0007d4f301007387 */ /* 0x000fe20000100800 */
[-C--:B------:R-:W-:Y:S01]  /*0ca0*/  LEA.HI.X R91, R100, R89.reuse, RZ, 0x1, P6 ;  /* 0x00000059645b7211 */ /* 0x080fe200030f0cff */
[----:B------:R-:W-:Y:S01]  /*0cb0*/  IMAD.WIDE.U32 R28, R252, 0x2, R28 ;  /* 0x00000002fc1c7825 */ /* 0x000fe200078e001c */
[-C--:B------:R-:W-:Y:S01]  /*0cc0*/  LEA R62, P5, R63, R88.reuse, 0x7 ;  /* 0x000000583f3e7211 */ /* 0x080fe200078a38ff */
[----:B------:R-:W-:Y:S01]  /*0cd0*/  STL [R1+0x7d8], R244 ;  /* 0x0007d8f401007387 */ /* 0x000fe20000100800 */
[-C--:B------:R-:W-:Y:S01]  /*0ce0*/  LEA.HI.X R121, R148, R89.reuse, RZ, 0x1, P2 ;  /* 0x0000005994797211 */ /* 0x080fe200010f0cff */
[----:B------:R-:W-:Y:S01]  /*0cf0*/  IMAD.SHL.U32 R116, R110, 0x40, RZ ;  /* 0x000000406e747824 */ /* 0x000fe200078e00ff */
[-C--:B------:R-:W-:Y:S01]  /*0d00*/  LEA R44, P6, R45, R88.reuse, 0x7 ;  /* 0x000000582d2c7211 */ /* 0x080fe200078c38ff */
[----:B------:R-:W-:Y:S01]  /*0d10*/  IMAD.WIDE.U32 R6, R252, 0x2, R6 ;  /* 0x00000002fc067825 */ /* 0x000fe200078e0006 */
[-C--:B------:R-:W-:Y:S01]  /*0d20*/  LEA R102, P2, R227, R88.reuse, 0x7 ;  /* 0x00000058e3667211 */ /* 0x080fe200078438ff */
[----:B------:R-:W-:Y:S01]  /*0d30*/  STL [R1+0x7dc], R245 ;  /* 0x0007dcf501007387 */ /* 0x000fe20000100800 */
[-C--:B------:R-:W-:Y:S01]  /*0d40*/  LEA.HI.X R49, R144, R89.reuse, RZ, 0x1, P0 ;  /* 0x0000005990317211 */ /* 0x080fe200000f0cff */
[----:B------:R-:W-:Y:S01]  /*0d50*/  IMAD.WIDE.U32 R36, R252, 0x2, R36 ;  /* 0x00000002fc247825 */ /* 0x000fe200078e0024 */
[-C--:B------:R-:W-:Y:S01]  /*0d60*/  LEA.HI.X R67, R108, R89.reuse, RZ, 0x1, P1 ;  /* 0x000000596c437211 */ /* 0x080fe200008f0cff */
[----:B------:R-:W-:Y:S01]  /*0d70*/  STL [R1+0x7e0], R246 ;  /* 0x0007e0f601007387 */ /* 0x000fe20000100800 */
[-C--:B------:R-:W-:Y:S01]  /*0d80*/  LEA R60, P0, R55, R88.reuse, 0x7 ;  /* 0x00000058373c7211 */ /* 0x080fe200078038ff */
[----:B------:R-:W-:Y:S01]  /*0d90*/  IMAD.SHL.U32 R152, R51, 0x40, RZ ;  /* 0x0000004033987824 */ /* 0x000fe200078e00ff */
[-C--:B------:R-:W-:Y:S01]  /*0da0*/  LEA R118, P1, R103, R88.reuse, 0x7 ;  /* 0x0000005867767211 */ /* 0x080fe200078238ff */
[----:B------:R-:W-:Y:S01]  /*0db0*/  IMAD.WIDE.U32 R38, R252, 0x2, R38 ;  /* 0x00000002fc267825 */ /* 0x000fe200078e0026 */
[-C--:B------:R-:W-:Y:S01]  /*0dc0*/  LEA.HI.X R107, R114, R89.reuse, RZ, 0x1, P3 ;  /* 0x00000059726b7211 */ /* 0x080fe200018f0cff */
[----:B------:R-:W-:Y:S01]  /*0dd0*/  STL [R1+0x7e4], R247 ;  /* 0x0007e4f701007387 */ /* 0x000fe20000100800 */
[-C--:B------:R-:W-:Y:S01]  /*0de0*/  LEA.HI.X R63, R154, R89.reuse, RZ, 0x1, P5 ;  /* 0x000000599a3f7211 */ /* 0x080fe200028f0cff */
[----:B------:R-:W-:Y:S01]  /*0df0*/  IMAD.WIDE.U32 R128, R252, 0x2, R128 ;  /* 0x00000002fc807825 */ /* 0x000fe200078e0080 */
[-C--:B------:R-:W-:Y:S01]  /*0e00*/  LEA.HI.X R45, R126, R89.reuse, RZ, 0x1, P6 ;  /* 0x000000597e2d7211 */ /* 0x080fe200030f0cff */
[----:B------:R-:W-:Y:S01]  /*0e10*/  STL [R1+0x7e8], R227 ;  /* 0x0007e8e301007387 */ /* 0x000fe20000100800 */
[-C--:B------:R-:W-:Y:S01]  /*0e20*/  LEA R114, P5, R230, R88.reuse, 0x7 ;  /* 0x00000058e6727211 */ /* 0x080fe200078a38ff */
[----:B------:R-:W-:Y:S01]  /*0e30*/  IMAD.SHL.U32 R166, R229, 0x40, RZ ;  /* 0x00000040e5a67824 */ /* 0x000fe200078e00ff */
[----:B------:R-:W-:Y:S01]  /*0e40*/  LEA.HI.X R103, R162, R89, RZ, 0x1, P2 ;  /* 0x00000059a2677211 */ /* 0x000fe200010f0cff */
[----:B------:R-:W-:Y:S01]  /*0e50*/  IMAD.WIDE.U32 R4, R252, 0x2, R4 ;  /* 0x00000002fc047825 */ /* 0x000fe200078e0004 */
[C---:B------:R-:W-:Y:S01]  /*0e60*/  SHF.L.U32 R156, R61.reuse, 0x6, RZ ;  /* 0x000000063d9c7819 */ /* 0x040fe200000006ff */
[----:B------:R-:W-:Y:S01]  /*0e70*/  STL [R1+0x7ec], R235 ;  /* 0x0007eceb01007387 */ /* 0x000fe20000100800 */
[----:B------:R-:W-:-:S02]  /*0e80*/  LEA R74, P6, R61, R88, 0x7 ;  /* 0x000000583d4a7211 */ /* 0x000fc400078c38ff */
[----:B------:R-:W-:Y:S02]  /*0e90*/  SHF.L.U32 R172, R232, 0x6, RZ ;  /* 0x00000006e8ac7819 */ /* 0x000fe400000006ff */
[----:B------:R-:W-:Y:S01]  /*0ea0*/  SHF.L.U32 R138, R17, 0x6, RZ ;  /* 0x00000006118a7819 */ /* 0x000fe200000006ff */
[----:B------:R-:W-:Y:S01]  /*0eb0*/  IMAD.WIDE.U32 R58, R252, 0x2, R58 ;  /* 0x00000002fc3a7825 */ /* 0x000fe200078e003a */
[-C--:B------:R-:W-:Y:S01]  /*0ec0*/  LEA R80, P2, R81, R88.reuse, 0x7 ;  /* 0x0000005851507211 */ /* 0x080fe200078438ff */
[----:B------:R-:W-:Y:S01]  /*0ed0*/  STL [R1+0x7f0], R229 ;  /* 0x0007f0e501007387 */ /* 0x000fe20000100800 */
[-C--:B------:R-:W-:Y:S01]  /*0ee0*/  LEA.HI.X R61, R158, R89.reuse, RZ, 0x1, P0 ;  /* 0x000000599e3d7211 */ /* 0x080fe200000f0cff */
[----:B------:R-:W-:Y:S01]  /*0ef0*/  IMAD.WIDE.U32 R42, R252, 0x2, R42 ;  /* 0x00000002fc2a7825 */ /* 0x000fe200078e002a */
[-C--:B------:R-:W-:Y:S01]  /*0f00*/  LEA R46, P0, R232, R88.reuse, 0x7 ;  /* 0x00000058e82e7211 */ /* 0x080fe200078038ff */
[----:B------:R-:W-:Y:S01]  /*0f10*/  STL [R1+0x7f4], R230 ;  /* 0x0007f4e601007387 */ /* 0x000fe20000100800 */
        /* <DEDUP_REMOVED lines=11> */
[----:B------:R-:W-:Y:S01]  /*0fd0*/  IMAD.SHL.U32 R136, R69, 0x40, RZ ;  /* 0x0000004045887824 */ /* 0x000fe200078e00ff */
[-C--:B------:R-:W-:Y:S01]  /*0fe0*/  LEA R94, P1, R47, R88.reuse, 0x7 ;  /* 0x000000582f5e7211 */ /* 0x080fe200078238ff */
[----:B------:R-:W-:Y:S01]  /*0ff0*/  IMAD.WIDE.U32 R84, R252, 0x2, R84 ;  /* 0x00000002fc547825 */ /* 0x000fe200078e0054 */
[----:B------:R-:W-:-:S02]  /*1000*/  LEA R126, P6, R231, R88, 0x7 ;  /* 0x00000058e77e7211 */ /* 0x000fc400078c38ff */
[-C--:B------:R-:W-:Y:S01]  /*1010*/  LEA R108, P2, R101, R88.reuse, 0x7 ;  /* 0x00000058656c7211 */ /* 0x080fe200078438ff */
[----:B------:R-:W-:Y:S01]  /*1020*/  IMAD.SHL.U32 R134, R87, 0x40, RZ ;  /* 0x0000004057867824 */ /* 0x000fe200078e00ff */
[-C--:B------:R-:W-:Y:S01]  /*1030*/  LEA.HI.X R47, R172, R89.reuse, RZ, 0x1, P0 ;  /* 0x00000059ac2f7211 */ /* 0x080fe200000f0cff */
[----:B------:R-:W-:Y:S01]  /*1040*/  IMAD.WIDE.U32 R92, R252, 0x2, R92 ;  /* 0x00000002fc5c7825 */ /* 0x000fe200078e005c */
[-C--:B------:R-:W-:Y:S02]  /*1050*/  LEA R112, P0, R109, R88.reuse, 0x7 ;  /* 0x000000586d707211 */ /* 0x080fe400078038ff */
[----:B------:R-:W-:Y:S01]  /*1060*/  LEA.HI.X R53, R68, R89, RZ, 0x1, P5 ;  /* 0x0000005944357211 */ /* 0x000fe200028f0cff */
[----:B------:R-:W-:Y:S01]  /*1070*/  IMAD.SHL.U32 R174, R97, 0x40, RZ ;  /* 0x0000004061ae7824 */ /* 0x000fe200078e00ff */
[----:B------:R-:W-:Y:S01]  /*1080*/  SHF.L.U32 R96, R244, 0x6, RZ ;  /* 0x00000006f4607819 */ /* 0x000fe200000006ff */
[----:B------:R-:W-:Y:S01]  /*1090*/  IMAD.WIDE.U32 R104, R252, 0x2, R104 ;  /* 0x00000002fc687825 */ /* 0x000fe200078e0068 */
[----:B------:R-:W-:-:S02]  /*10a0*/  LEA R78, P4, R244, R88, 0x7 ;  /* 0x00000058f44e7211 */ /* 0x000fc400078838ff */
[-C--:B------:R-:W-:Y:S01]  /*10b0*/  LEA.HI.X R127, R170, R89.reuse, RZ, 0x1, P6 ;  /* 0x00000059aa7f7211 */ /* 0x080fe200030f0cff */
[----:B------:R-:W-:Y:S01]  /*10c0*/  IMAD.WIDE.U32 R8, R252, 0x2, R8 ;  /* 0x00000002fc087825 */ /* 0x000fe200078e0008 */
[-C--:B------:R-:W-:Y:S02]  /*10d0*/  LEA R68, P5, R17, R88.reuse, 0x7 ;  /* 0x0000005811447211 */ /* 0x080fe400078a38ff */
[-C--:B------:R-:W-:Y:S01]  /*10e0*/  LEA.HI.X R109, R16, R89.reuse, RZ, 0x1, P2 ;  /* 0x00000059106d7211 */ /* 0x080fe200010f0cff */
[----:B------:R-:W2:Y:S01]  /*10f0*/  LDG.E.U16 R17, desc[UR10][R18.64+0x40] ;  /* 0x0000400a12117981 */ /* 0x000ea2000c1e1500 */
[-C--:B------:R-:W-:Y:S01]  /*1100*/  LEA R122, P6, R113, R88.reuse, 0x7 ;  /* 0x00000058717a7211 */ /* 0x080fe200078c38ff */
[----:B------:R-:W-:Y:S01]  /*1110*/  IMAD.WIDE.U32 R10, R252, 0x2, R10 ;  /* 0x00000002fc0a7825 */ /* 0x000fe200078e000a */
[-C--:B------:R-:W-:Y:S01]  /*1120*/  LEA.HI.X R113, R0, R89.reuse, RZ, 0x1, P0 ;  /* 0x0000005900717211 */ /* 0x080fe200000f0cff */
[----:B------:R-:W3:Y:S01]  /*1130*/  LDG.E.U16 R16, desc[UR10][R18.64] ;  /* 0x0000000a12107981 */ /* 0x000ee2000c1e1500 */
[-C--:B------:R-:W-:Y:S01]  /*1140*/  LEA.HI.X R79, R96, R89.reuse, RZ, 0x1, P4 ;  /* 0x00000059604f7211 */ /* 0x080fe200020f0cff */
[----:B------:R-:W-:Y:S01]  /*1150*/  IMAD.SHL.U32 R140, R3, 0x40, RZ ;  /* 0x00000040038c7824 */ /* 0x000fe200078e00ff */
[----:B------:R-:W-:Y:S01]  /*1160*/  LEA R110, P4, R110, R88, 0x7 ;  /* 0x000000586e6e7211 */ /* 0x000fe200078838ff */
[----:B------:R-:W4:Y:S01]  /*1170*/  LDG.E.U16 R0, desc[UR10][R22.64+0x40] ;  /* 0x0000400a16007981 */ /* 0x000f22000c1e1500 */
[----:B------:R-:W-:Y:S01]  /*1180*/  IMAD.WIDE.U32 R40, R252, 0x2, R40 ;  /* 0x00000002fc287825 */ /* 0x000fe200078e0028 */
[----:B------:R-:W-:-:S02]  /*1190*/  LEA.HI.X R125, R150, R89, RZ, 0x1, P3 ;  /* 0x00000059967d7211 */ /* 0x000fc400018f0cff */
[-C--:B------:R-:W-:Y:S01]  /*11a0*/  LEA.HI.X R111, R116, R89.reuse, RZ, 0x1, P4 ;  /* 0x00000059746f7211 */ /* 0x080fe200020f0cff */
[----:B------:R-:W5:Y:S01]  /*11b0*/  LDG.E.U16 R18, desc[UR10][R20.64] ;  /* 0x0000000a14127981 */ /* 0x000f62000c1e1500 */
[-C--:B------:R-:W-:Y:S02]  /*11c0*/  LEA R50, P4, R51, R88.reuse, 0x7 ;  /* 0x0000005833327211 */ /* 0x080fe400078838ff */
[----:B------:R-:W-:Y:S01]  /*11d0*/  SHF.L.U32 R164, R235, 0x6, RZ ;  /* 0x00000006eba47819 */ /* 0x000fe200000006ff */
[----:B------:R-:W5:Y:S01]  /*11e0*/  LDG.E.U16 R19, desc[UR10][R20.64+0x40] ;  /* 0x0000400a14137981 */ /* 0x000f62000c1e1500 */
[----:B------:R-:W-:Y:S02]  /*11f0*/  LEA.HI.X R51, R152, R89, RZ, 0x1, P4 ;  /* 0x0000005998337211 */ /* 0x000fe400020f0cff */
[-C--:B------:R-:W-:Y:S02]  /*1200*/  LEA R54, P4, R229, R88.reuse, 0x7 ;  /* 0x00000058e5367211 */ /* 0x080fe400078838ff */
[----:B------:R-:W-:-:S02]  /*1210*/  LEA R116, P3, R235, R88, 0x7 ;  /* 0x00000058eb747211 */ /* 0x000fc400078638ff */
[-C--:B------:R-:W-:Y:S02]  /*1220*/  LEA.HI.X R55, R166, R89.reuse, RZ, 0x1, P4 ;  /* 0x00000059a6377211 */ /* 0x080fe400020f0cff */
[C---:B------:R-:W-:Y:S01]  /*1230*/  SHF.L.U32 R86, R73.reuse, 0x6, RZ ;  /* 0x0000000649567819 */ /* 0x040fe200000006ff */
[----:B------:R-:W5:Y:S01]  /*1240*/  LDG.E.U16 R20, desc[UR10][R22.64] ;  /* 0x0000000a16147981 */ /* 0x000f62000c1e1500 */
[-C--:B------:R-:W-:Y:S01]  /*1250*/  LEA R72, P4, R73, R88.reuse, 0x7 ;  /* 0x0000005849487211 */ /* 0x080fe200078838ff */
[----:B------:R-:W-:Y:S01]  /*1260*/  IMAD.WIDE.U32 R76, R252, 0x2, R76 ;  /* 0x00000002fc4c7825 */ /* 0x000fe200078e004c */
[-C--:B------:R-:W-:Y:S02]  /*1270*/  LEA.HI.X R117, R164, R89.reuse, RZ, 0x1, P3 ;  /* 0x00000059a4757211 */ /* 0x080fe400018f0cff */
[----:B------:R-:W-:Y:S01]  /*1280*/  LEA R98, P3, R99, R88, 0x7 ;  /* 0x0000005863627211 */ /* 0x000fe200078638ff */
[----:B------:R-:W-:Y:S01]  /*1290*/  IMAD.WIDE.U32 R78, R252, 0x2, R78 ;  /* 0x00000002fc4e7825 */ /* 0x000fe200078e004e */
[----:B------:R-:W-:-:S02]  /*12a0*/  LEA.HI.X R73, R86, R89, RZ, 0x1, P4 ;  /* 0x0000005956497211 */ /* 0x000fc400020f0cff */
[-C--:B------:R-:W-:Y:S01]  /*12b0*/  LEA R86, P4, R69, R88.reuse, 0x7 ;  /* 0x0000005845567211 */ /* 0x080fe200078838ff */
[----:B------:R-:W5:Y:S01]  /*12c0*/  LDG.E.U16 R23, desc[UR10][R24.64] ;  /* 0x0000000a18177981 */ /* 0x000f62000c1e1500 */
[----:B------:R-:W-:Y:S01]  /*12d0*/  IMAD.WIDE.U32 R114, R252, 0x2, R114 ;  /* 0x00000002fc727825 */ /* 0x000fe200078e0072 */
[-C--:B------:R-:W-:Y:S02]  /*12e0*/  LEA.HI.X R99, R178, R89.reuse, RZ, 0x1, P3 ;  /* 0x00000059b2637211 */ /* 0x080fe400018f0cff */
[----:B------:R-:W-:Y:S01]  /*12f0*/  LEA R100, P3, R87, R88, 0x7 ;  /* 0x0000005857647211 */ /* 0x000fe200078638ff */
[----:B------:R-:W-:Y:S01]  /*1300*/  IMAD.WIDE.U32 R126, R252, 0x2, R126 ;  /* 0x00000002fc7e7825 */ /* 0x000fe200078e007e */
[-C--:B------:R-:W-:Y:S02]  /*1310*/  LEA.HI.X R87, R136, R89.reuse, RZ, 0x1, P4 ;  /* 0x0000005988577211 */ /* 0x080fe400020f0cff */
[----:B------:R-:W5:Y:S01]  /*1320*/  LDG.E.U16 R136, desc[UR10][R114.64] ;  /* 0x0000000a72887981 */ /* 0x000f62000c1e1500 */
[----:B------:R-:W-:Y:S01]  /*1330*/  IMAD.WIDE.U32 R90, R252, 0x2, R90 ;  /* 0x00000002fc5a7825 */ /* 0x000fe200078e005a */
[----:B------:R-:W-:-:S02]  /*1340*/  LEA.HI.X R95, R160, R89, RZ, 0x1, P1 ;  /* 0x00000059a05f7211 */ /* 0x000fc400008f0cff */
[----:B------:R-:W5:Y:S01]  /*1350*/  LDG.E.U16 R24, desc[UR10][R24.64+0x40] ;  /* 0x0000400a18187981 */ /* 0x000f62000c1e1500 */
[C---:B------:R-:W-:Y:S01]  /*1360*/  IMAD.WIDE.U32 R46, R252.reuse, 0x2, R46 ;  /* 0x00000002fc2e7825 */ /* 0x040fe200078e002e */
[-C--:B------:R-:W-:Y:S02]  /*1370*/  LEA R96, P1, R97, R88.reuse, 0x7 ;  /* 0x0000005861607211 */ /* 0x080fe400078238ff */
[C---:B------:R-:W-:Y:S01]  /*1380*/  SHF.L.U32 R2, R83.reuse, 0x6, RZ ;  /* 0x0000000653027819 */ /* 0x040fe200000006ff */
[----:B------:R-:W5:Y:S01]  /*1390*/  LDG.E.U16 R114, desc[UR10][R114.64+0x40] ;  /* 0x0000400a72727981 */ /* 0x000f62000c1e1500 */
[----:B------:R-:W-:Y:S01]  /*13a0*/  IMAD.WIDE.U32 R66, R252, 0x2, R66 ;  /* 0x00000002fc427825 */ /* 0x000fe200078e0042 */
[----:B------:R-:W-:Y:S02]  /*13b0*/  LEA.HI.X R97, R174, R89, RZ, 0x1, P1 ;  /* 0x00000059ae617211 */ /* 0x000fe400008f0cff */
[----:B------:R-:W5:Y:S01]  /*13c0*/  LDG.E.U16 R25, desc[UR10][R26.64] ;  /* 0x0000000a1a197981 */ /* 0x000f62000c1e1500 */
[----:B------:R-:W-:Y:S01]  /*13d0*/  IMAD.WIDE.U32 R106, R252, 0x2, R106 ;  /* 0x00000002fc6a7825 */ /* 0x000fe200078e006a */
[----:B------:R-:W-:-:S02]  /*13e0*/  LEA R82, P1, R83, R88, 0x7 ;  /* 0x0000005853527211 */ /* 0x000fc400078238ff */
[----:B------:R-:W5:Y:S01]  /*13f0*/  LDG.E.U16 R139, desc[UR10][R46.64+0x40] ;  /* 0x0000400a2e8b7981 */ /* 0x000f62000c1e1500 */
[----:B------:R-:W-:Y:S01]  /*1400*/  IMAD.WIDE.U32 R110, R252, 0x2, R110 ;  /* 0x00000002fc6e7825 */ /* 0x000fe200078e006e */
[-C--:B------:R-:W-:Y:S02]  /*1410*/  LEA.HI.X R123, R142, R89.reuse, RZ, 0x1, P6 ;  /* 0x000000598e7b7211 */ /* 0x080fe400030f0cff */
[----:B------:R-:W5:Y:S01]  /*1420*/  LDG.E.U16 R115, desc[UR10][R126.64] ;  /* 0x0000000a7e737981 */ /* 0x000f62000c1e1500 */
[C---:B------:R-:W-:Y:S01]  /*1430*/  IMAD.WIDE.U32 R56, R252.reuse, 0x2, R56 ;  /* 0x00000002fc387825 */ /* 0x040fe200078e0038 */
[----:B------:R-:W-:Y:S02]  /*1440*/  LEA R88, P6, R3, R88, 0x7 ;  /* 0x0000005803587211 */ /* 0x000fe400078c38ff */
[----:B------:R-:W5:Y:S01]  /*1450*/  LDG.E.U16 R26, desc[UR10][R26.64+0x40] ;  /* 0x0000400a1a1a7981 */ /* 0x000f62000c1e1500 */
[----:B------:R-:W-:Y:S01]  /*1460*/  IMAD.WIDE.U32 R44, R252, 0x2, R44 ;  /* 0x00000002fc2c7825 */ /* 0x000fe200078e002c */
[----:B------:R-:W-:-:S02]  /*1470*/  LEA.HI.X R83, R2, R89, RZ, 0x1, P1 ;  /* 0x0000005902537211 */ /* 0x000fc400008f0cff */
[----:B------:R-:W2:Y:S01]  /*1480*/  LDG.E.U16 R3, desc[UR10][R4.64] ;  /* 0x0000000a04037981 */ /* 0x000ea2000c1e1500 */
[----:B------:R-:W-:Y:S01]  /*1490*/  IMAD.WIDE.U32 R12, R252, 0x2, R12 ;  /* 0x00000002fc0c7825 */ /* 0x000fe200078e000c */
[-C--:B------:R-:W-:Y:S02]  /*14a0*/  LEA.HI.X R101, R134, R89.reuse, RZ, 0x1, P3 ;  /* 0x0000005986657211 */ /* 0x080fe400018f0cff */
[----:B------:R-:W5:Y:S01]  /*14b0*/  LDG.E.U16 R127, desc[UR10][R126.64+0x40] ;  /* 0x0000400a7e7f7981 */ /* 0x000f62000c1e1500 */
[----:B------:R-:W-:Y:S01]  /*14c0*/  IMAD.WIDE.U32 R48, R252, 0x2, R48 ;  /* 0x00000002fc307825 */ /* 0x000fe200078e0030 */
[-C--:B------:R-:W-:Y:S02]  /*14d0*/  LEA.HI.X R69, R138, R89.reuse, RZ, 0x1, P5 ;  /* 0x000000598a457211 */ /* 0x080fe400028f0cff */
[----:B------:R-:W5:Y:S01]  /*14e0*/  LDG.E.U16 R27, desc[UR10][R28.64] ;  /* 0x0000000a1c1b7981 */ /* 0x000f62000c1e1500 */
[----:B------:R-:W-:Y:S01]  /*14f0*/  IMAD.WIDE.U32 R14, R252, 0x2, R14 ;  /* 0x00000002fc0e7825 */ /* 0x000fe200078e000e */
[----:B------:R-:W-:-:S02]  /*1500*/  LEA.HI.X R89, R140, R89, RZ, 0x1, P6 ;  /* 0x000000598c597211 */ /* 0x000fc400030f0cff */
[----:B------:R-:W3:Y:S04]  /*1510*/  LDG.E.U16 R2, desc[UR10][R4.64+0x40] ;  /* 0x0000400a04027981 */ /* 0x000ee8000c1e1500 */
[----:B------:R0:W5:Y:S04]  /*1520*/  LDG.E.U16 R126, desc[UR10][R46.64] ;  /* 0x0000000a2e7e7981 */ /* 0x000168000c1e1500 */
[----:B------:R-:W5:Y:S01]  /*1530*/  LDG.E.U16 R28, desc[UR10][R28.64+0x40] ;  /* 0x0000400a1c1c7981 */ /* 0x000f62000c1e1500 */
[----:B------:R-:W-:-:S03]  /*1540*/  IMAD.WIDE.U32 R118, R252, 0x2, R118 ;  /* 0x00000002fc767825 */ /* 0x000fc600078e0076 */
[----:B------:R-:W5:Y:S01]  /*1550*/  LDG.E.U16 R5, desc[UR10][R8.64] ;  /* 0x0000000a08057981 */ /* 0x000f62000c1e1500 */
[----:B0-----:R-:W0:Y:S03]  /*1560*/  LDC.64 R46, c[0x0][0x218] ;  /* 0x00008600ff2e7b82 */ /* 0x001e260000000a00 */
[----:B------:R-:W5:Y:S01]  /*1570*/  LDG.E.U16 R29, desc[UR10][R6.64] ;  /* 0x0000000a061d7981 */ /* 0x000f62000c1e1500 */
[----:B------:R-:W-:-:S03]  /*1580*/  IMAD.WIDE.U32 R30, R252, 0x2, R30 ;  /* 0x00000002fc1e7825 */ /* 0x000fc600078e001e */
[----:B------:R-:W5:Y:S04]  /*1590*/  LDG.E.U16 R8, desc[UR10][R8.64+0x40] ;  /* 0x0000400a08087981 */ /* 0x000f68000c1e1500 */
        /* <DEDUP_REMOVED lines=47> */
[----:B------:R-:W-:Y:S01]  /*1890*/  IMAD.WIDE.U32 R82, R252, 0x2, R82 ;  /* 0x00000002fc527825 */ /* 0x000fe200078e0052 */
[----:B------:R-:W-:Y:S02]  /*18a0*/  SHF.L.U32 R225, R210, 0x8, RZ ;  /* 0x00000008d2e17819 */ /* 0x000fe400000006ff */
        /* <DEDUP_REMOVED lines=11> */
[----:B------:R-:W5:Y:S04]  /*1960*/  LDG.E.U16 R43, desc[UR10][R64.64] ;  /* 0x0000000a402b7981 */ /* 0x000f68000c1e1500 */
[----:B------:R-:W5:Y:S01]  /*1970*/  LDG.E.U16 R133, desc[UR10][R74.64] ;  /* 0x0000000a4a857981 */ /* 0x000f62000c1e1500 */
[----:B------:R-:W-:-:S03]  /*1980*/  IMAD.WIDE.U32 R100, R252, 0x2, R100 ;  /* 0x00000002fc647825 */ /* 0x000fc600078e0064 */
[----:B------:R-:W5:Y:S04]  /*1990*/  LDG.E.U16 R135, desc[UR10][R60.64+0x40] ;  /* 0x0000400a3c877981 */ /* 0x000f68000c1e1500 */
[----:B------:R-:W5:Y:S01]  /*19a0*/  LDG.E.U16 R64, desc[UR10][R64.64+0x40] ;  /* 0x0000400a40407981 */ /* 0x000f62000c1e1500 */
[----:B------:R-:W-:-:S03]  /*19b0*/  IMAD.SHL.U32 R224, R209, 0x100, RZ ;  /* 0x00000100d1e07824 */ /* 0x000fc600078e00ff */
[----:B------:R-:W5:Y:S04]  /*19c0*/  LDG.E.U16 R74, desc[UR10][R74.64+0x40] ;  /* 0x0000400a4a4a7981 */ /* 0x000f68000c1e1500 */
[----:B------:R-:W5:Y:S04]  /*19d0*/  LDG.E.U16 R103, desc[UR10][R116.64] ;  /* 0x0000000a74677981 */ /* 0x000f68000c1e1500 */
[----:B------:R-:W5:Y:S04]  /*19e0*/  LDG.E.U16 R65, desc[UR10][R70.64] ;  /* 0x0000000a46417981 */ /* 0x000f68000c1e1500 */
[----:B------:R0:W5:Y:S04]  /*19f0*/  LDG.E.U16 R75, desc[UR10][R60.64] ;  /* 0x0000000a3c4b7981 */ /* 0x000168000c1e1500 */
[----:B------:R-:W5:Y:S04]  /*1a00*/  LDG.E.U16 R96, desc[UR10][R96.64+0x40] ;  /* 0x0000400a60607981 */ /* 0x000f68000c1e1500 */
[----:B------:R-:W5:Y:S01]  /*1a10*/  LDG.E.U16 R70, desc[UR10][R70.64+0x40] ;  /* 0x0000400a46467981 */ /* 0x000f62000c1e1500 */
[----:B0-----:R-:W-:-:S03]  /*1a20*/  LEA R60, P1, R210, R46, 0x9 ;  /* 0x0000002ed23c7211 */ /* 0x001fc600078248ff */
[----:B------:R-:W5:Y:S01]  /*1a30*/  LDG.E.U16 R123, desc[UR10][R122.64+0x40] ;  /* 0x0000400a7a7b7981 */ /* 0x000f62000c1e1500 */
[----:B------:R-:W-:-:S03]  /*1a40*/  IMAD.WIDE.U32 R86, R252, 0x2, R86 ;  /* 0x00000002fc567825 */ /* 0x000fc600078e0056 */
[----:B------:R-:W5:Y:S04]  /*1a50*/  LDG.E.U16 R116, desc[UR10][R116.64+0x40] ;  /* 0x0000400a74747981 */ /* 0x000f68000c1e1500 */
[----:B------:R-:W5:Y:S04]  /*1a60*/  LDG.E.U16 R71, desc[UR10][R76.64] ;  /* 0x0000000a4c477981 */ /* 0x000f68000c1e1500 */
[----:B------:R-:W5:Y:S04]  /*1a70*/  LDG.E.U16 R97, desc[UR10][R80.64] ;  /* 0x0000000a50617981 */ /* 0x000f68000c1e1500 */
[----:B------:R-:W5:Y:S04]  /*1a80*/  LDG.E.U16 R122, desc[UR10][R112.64] ;  /* 0x0000000a707a7981 */ /* 0x000f68000c1e1500 */
[----:B------:R-:W5:Y:S01]  /*1a90*/  LDG.E.U16 R76, desc[UR10][R76.64+0x40] ;  /* 0x0000400a4c4c7981 */ /* 0x000f62000c1e1500 */
[----:B------:R-:W-:-:S03]  /*1aa0*/  IMAD.SHL.U32 R157, R212, 0x100, RZ ;  /* 0x00000100d49d7824 */ /* 0x000fc600078e00ff */
[----:B------:R-:W5:Y:S01]  /*1ab0*/  LDG.E.U16 R117, desc[UR10][R54.64] ;  /* 0x0000000a36757981 */ /* 0x000f62000c1e1500 */
[----:B------:R-:W-:-:S03]  /*1ac0*/  LEA.HI.X R61, R225, R47, RZ, 0x1, P1 ;  /* 0x0000002fe13d7211 */ /* 0x000fc600008f0cff */
[----:B------:R-:W5:Y:S04]  /*1ad0*/  LDG.E.U16 R137, desc[UR10][R54.64+0x40] ;  /* 0x0000400a36897981 */ /* 0x000f68000c1e1500 */
[----:B------:R-:W5:Y:S04]  /*1ae0*/  LDG.E.U16 R77, desc[UR10][R78.64] ;  /* 0x0000000a4e4d7981 */ /* 0x000f68000c1e1500 */
[----:B------:R-:W5:Y:S04]  /*1af0*/  LDG.E.U16 R81, desc[UR10][R80.64+0x40] ;  /* 0x0000400a50517981 */ /* 0x000f68000c1e1500 */
[----:B------:R-:W5:Y:S04]  /*1b00*/  LDG.E.U16 R112, desc[UR10][R112.64+0x40] ;  /* 0x0000400a70707981 */ /* 0x000f68000c1e1500 */
[----:B------:R-:W5:Y:S01]  /*1b10*/  LDG.E.U16 R78, desc[UR10][R78.64+0x40] ;  /* 0x0000400a4e4e7981 */ /* 0x000f62000c1e1500 */
[----:B------:R-:W-:-:S03]  /*1b20*/  IMAD.WIDE.U32 R68, R252, 0x2, R68 ;  /* 0x00000002fc447825 */ /* 0x000fc600078e0044 */
[----:B------:R-:W5:Y:S04]  /*1b30*/  LDG.E.U16 R80, desc[UR10][R98.64] ;  /* 0x0000000a62507981 */ /* 0x000f68000c1e1500 */
[----:B------:R-:W5:Y:S04]  /*1b40*/  LDG.E.U16 R113, desc[UR10][R82.64] ;  /* 0x0000000a52717981 */ /* 0x000f68000c1e1500 */
[----:B------:R-:W5:Y:S01]  /*1b50*/  LDG.E.U16 R79, desc[UR10][R84.64] ;  /* 0x0000000a544f7981 */ /* 0x000f62000c1e1500 */
[----:B------:R-:W-:-:S03]  /*1b60*/  IMAD.SHL.U32 R149, R211, 0x100, RZ ;  /* 0x00000100d3957824 */ /* 0x000fc600078e00ff */
[----:B------:R-:W5:Y:S04]  /*1b70*/  LDG.E.U16 R131, desc[UR10][R62.64] ;  /* 0x0000000a3e837981 */ /* 0x000f68000c1e1500 */
        /* <DEDUP_REMOVED lines=15> */
[----:B------:R-:W5:Y:S01]  /*1c70*/  LDG.E.U16 R108, desc[UR10][R100.64] ;  /* 0x0000000a646c7981 */ /* 0x000f62000c1e1500 */
[----:B------:R-:W-:-:S03]  /*1c80*/  IMAD.WIDE.U32 R60, R252, 0x2, R60 ;  /* 0x00000002fc3c7825 */ /* 0x000fc600078e003c */
[----:B------:R-:W-:Y:S04]  /*1c90*/  STL [R1+0x800], R209 ;  /* 0x000800d101007387 */ /* 0x000fe80000100800 */
[----:B------:R-:W5:Y:S04]  /*1ca0*/  LDG.E.U16 R93, desc[UR10][R66.64] ;  /* 0x0000000a425d7981 */ /* 0x000f68000c1e1500 */
[----:B------:R-:W5:Y:S04]  /*1cb0*/  LDG.E.U16 R100, desc[UR10][R100.64+0x40] ;  /* 0x0000400a64647981 */ /* 0x000f68000c1e1500 */
[----:B------:R-:W5:Y:S04]  /*1cc0*/  LDG.E.U16 R147, desc[UR10][R88.64+0x40] ;  /* 0x0000400a58937981 */ /* 0x000f68000c1e1500 */
[----:B------:R-:W5:Y:S04]  /*1cd0*/  LDG.E.U16 R66, desc[UR10][R66.64+0x40] ;  /* 0x0000400a42427981 */ /* 0x000f68000c1e1500 */
[----:B------:R-:W5:Y:S01]  /*1ce0*/  LDG.E.U16 R101, desc[UR10][R86.64] ;  /* 0x0000000a56657981 */ /* 0x000f62000c1e1500 */
[----:B------:R-:W-:Y:S01]  /*1cf0*/  IMAD.SHL.U32 R181, R213, 0x100, RZ ;  /* 0x00000100d5b57824 */ /* 0x000fe200078e00ff */
[----:B------:R-:W-:-:S02]  /*1d00*/  SHF.L.U32 R180, R214, 0x8, RZ ;  /* 0x00000008d6b47819 */ /* 0x000fc400000006ff */
        /* <DEDUP_REMOVED lines=29> */
[----:B------:R0:W5:Y:S02]  /*1ee0*/  LDG.E.U16 R125, desc[UR10][R50.64] ;  /* 0x0000000a327d7981 */ /* 0x000164000c1e1500 */
[----:B0-----:R-:W-:-:S04]  /*1ef0*/  LEA R50, P0, R226, R46, 0x4 ;  /* 0x0000002ee2327211 */ /* 0x001fc800078020ff */
[-C--:B------:R-:W-:Y:S02]  /*1f00*/  LEA.HI.X R51, R228, R47.reuse, RZ, 0x1, P0 ;  /* 0x0000002fe4337211 */ /* 0x080fe400000f0cff */
[-C--:B------:R-:W-:Y:S01]  /*1f10*/  LEA R54, P0, R209, R46.reuse, 0x9 ;  /* 0x0000002ed1367211 */ /* 0x080fe200078048ff */
[----:B------:R-:W-:Y:S01]  /*1f20*/  IMAD.WIDE.U32 R62, R252, 0x2, R50 ;  /* 0x00000002fc3e7825 */ /* 0x000fe200078e0032 */
[-C--:B------:R-:W-:Y:S02]  /*1f30*/  LEA R50, P1, R212, R46.reuse, 0x9 ;  /* 0x0000002ed4327211 */ /* 0x080fe400078248ff */
[-C--:B------:R-:W-:Y:S02]  /*1f40*/  LEA.HI.X R55, R224, R47.reuse, RZ, 0x1, P0 ;  /* 0x0000002fe0377211 */ /* 0x080fe400000f0cff */
[----:B------:R-:W-:Y:S01]  /*1f50*/  LEA R52, P0, R211, R46, 0x9 ;  /* 0x0000002ed3347211 */ /* 0x000fe200078048ff */
[----:B------:R-:W-:Y:S01]  /*1f60*/  STL [R1+0x804], R210 ;  /* 0x000804d201007387 */ /* 0x000fe20000100800 */
[-C--:B------:R-:W-:Y:S01]  /*1f70*/  LEA.HI.X R51, R157, R47.reuse, RZ, 0x1, P1 ;  /* 0x0000002f9d337211 */ /* 0x080fe200008f0cff */
[C---:B------:R-:W-:Y:S01]  /*1f80*/  IMAD.WIDE.U32 R54, R252.reuse, 0x2, R54 ;  /* 0x00000002fc367825 */ /* 0x040fe200078e0036 */
[----:B------:R-:W-:Y:S01]  /*1f90*/  LEA.HI.X R53, R149, R47, RZ, 0x1, P0 ;  /* 0x0000002f95357211 */ /* 0x000fe200000f0cff */
        /* <DEDUP_REMOVED lines=8> */
[----:B------:R0:W5:Y:S04]  /*2020*/  LDG.E.U16 R148, desc[UR10][R62.64+0x1c0] ;  /* 0x0001c00a3e947981 */ /* 0x000168000c1e1500 */
[----:B------:R-:W-:Y:S04]  /*2030*/  STL [R1+0x808], R224 ;  /* 0x000808e001007387 */ /* 0x000fe80000100800 */
[----:B------:R-:W-:Y:S01]  /*2040*/  STL [R1+0x80c], R211 ;  /* 0x00080cd301007387 */ /* 0x000fe20000100800 */
[----:B0-----:R-:W-:-:S03]  /*2050*/  IMAD.WIDE.U32 R62, R252, 0x2, R50 ;  /* 0x00000002fc3e7825 */ /* 0x001fc600078e0032 */
[----:B------:R0:W-:Y:S04]  /*2060*/  STL [R1+0x774], R149 ;  /* 0x0007749501007387 */ /* 0x0001e80000100800 */
[----:B------:R1:W-:Y:S04]  /*2070*/  STL [R1+0x778], R157 ;  /* 0x0007789d01007387 */ /* 0x0003e80000100800 */
[----:B------:R-:W5:Y:S04]  /*2080*/  LDG.E.U16 R155, desc[UR10][R54.64] ;  /* 0x0000000a369b7981 */ /* 0x000f68000c1e1500 */
[----:B------:R-:W5:Y:S04]  /*2090*/  LDG.E.U16 R154, desc[UR10][R54.64+0x40] ;  /* 0x0000400a369a7981 */ /* 0x000f68000c1e1500 */
[----:B------:R-:W5:Y:S04]  /*20a0*/  LDG.E.U16 R153, desc[UR10][R54.64+0x80] ;  /* 0x0000800a36997981 */ /* 0x000f68000c1e1500 */
[----:B------:R-:W5:Y:S04]  /*20b0*/  LDG.E.U16 R152, desc[UR10][R54.64+0xc0] ;  /* 0x0000c00a36987981 */ /* 0x000f68000c1e1500 */
[----:B------:R-:W5:Y:S04]  /*20c0*/  LDG.E.U16 R151, desc[UR10][R54.64+0x100] ;  /* 0x0001000a36977981 */ /* 0x000f68000c1e1500 */
[----:B------:R-:W5:Y:S04]  /*20d0*/  LDG.E.U16 R150, desc[UR10][R54.64+0x140] ;  /* 0x0001400a36967981 */ /* 0x000f68000c1e1500 */
[----:B0-----:R-:W5:Y:S04]  /*20e0*/  LDG.E.U16 R149, desc[UR10][R54.64+0x180] ;  /* 0x0001800a36957981 */ /* 0x001f68000c1e1500 */
[----:B------:R0:W5:Y:S04]  /*20f0*/  LDG.E.U16 R156, desc[UR10][R54.64+0x1c0] ;  /* 0x0001c00a369c7981 */ /* 0x000168000c1e1500 */
[----:B-1----:R1:W5:Y:S01]  /*2100*/  LDG.E.U16 R157, desc[UR10][R60.64+0x180] ;  /* 0x0001800a3c9d7981 */ /* 0x002362000c1e1500 */
[----:B------:R-:W-:-:S03]  /*2110*/  IMAD.SHL.U32 R186, R216, 0x100, RZ ;  /* 0x00000100d8ba7824 */ /* 0x000fc600078e00ff */
[----:B------:R-:W5:Y:S01]  /*2120*/  LDG.E.U16 R178, desc[UR10][R62.64] ;  /* 0x0000000a3eb27981 */ /* 0x000f62000c1e1500 */
[----:B0-----:R-:W-:-:S03]  /*2130*/  LEA R54, P0, R213, R46, 0x9 ;  /* 0x0000002ed5367211 */ /* 0x001fc600078048ff */
[----:B------:R-:W5:Y:S01]  /*2140*/  LDG.E.U16 R177, desc[UR10][R62.64+0x40] ;  /* 0x0000400a3eb17981 */ /* 0x000f62000c1e1500 */
[----:B-1----:R-:W-:-:S03]  /*2150*/  LEA R60, P1, R214, R46, 0x9 ;  /* 0x0000002ed63c7211 */ /* 0x002fc600078248ff */
[----:B------:R-:W5:Y:S01]  /*2160*/  LDG.E.U16 R176, desc[UR10][R62.64+0x80] ;  /* 0x0000800a3eb07981 */ /* 0x000f62000c1e1500 */
[----:B------:R-:W-:-:S03]  /*2170*/  LEA.HI.X R55, R181, R47, RZ, 0x1, P0 ;  /* 0x0000002fb5377211 */ /* 0x000fc600000f0cff */
[----:B------:R-:W5:Y:S01]  /*2180*/  LDG.E.U16 R175, desc[UR10][R62.64+0xc0] ;  /* 0x0000c00a3eaf7981 */ /* 0x000f62000c1e1500 */
[----:B------:R-:W-:-:S03]  /*2190*/  LEA.HI.X R61, R180, R47, RZ, 0x1, P1 ;  /* 0x0000002fb43d7211 */ /* 0x000fc600008f0cff */
[----:B------:R-:W5:Y:S04]  /*21a0*/  LDG.E.U16 R174, desc[UR10][R62.64+0x100] ;  /* 0x0001000a3eae7981 */ /* 0x000f68000c1e1500 */
[----:B------:R-:W5:Y:S04]  /*21b0*/  LDG.E.U16 R173, desc[UR10][R62.64+0x140] ;  /* 0x0001400a3ead7981 */ /* 0x000f68000c1e1500 */
[----:B------:R-:W5:Y:S01]  /*21c0*/  LDG.E.U16 R172, desc[UR10][R62.64+0x180] ;  /* 0x0001800a3eac7981 */ /* 0x000f62000c1e1500 */
[----:B------:R-:W-:-:S03]  /*21d0*/  LEA R50, P1, R216, R46, 0x9 ;  /* 0x0000002ed8327211 */ /* 0x000fc600078248ff */
[----:B------:R-:W5:Y:S04]  /*21e0*/  LDG.E.U16 R171, desc[UR10][R52.64] ;  /* 0x0000000a34ab7981 */ /* 0x000f68000c1e1500 */
[----:B------:R-:W5:Y:S04]  /*21f0*/  LDG.E.U16 R170, desc[UR10][R52.64+0x40] ;  /* 0x0000400a34aa7981 */ /* 0x000f68000c1e1500 */
[----:B------:R0:W5:Y:S04]  /*2200*/  LDG.E.U16 R62, desc[UR10][R62.64+0x1c0] ;  /* 0x0001c00a3e3e7981 */ /* 0x000168000c1e1500 */
[----:B------:R-:W5:Y:S04]  /*2210*/  LDG.E.U16 R169, desc[UR10][R52.64+0x80] ;  /* 0x0000800a34a97981 */ /* 0x000f68000c1e1500 */
[----:B------:R-:W5:Y:S01]  /*2220*/  LDG.E.U16 R168, desc[UR10][R52.64+0xc0] ;  /* 0x0000c00a34a87981 */ /* 0x000f62000c1e1500 */
[----:B0-----:R-:W-:-:S03]  /*2230*/  IMAD.SHL.U32 R63, R215, 0x100, RZ ;  /* 0x00000100d73f7824 */ /* 0x001fc600078e00ff */
[----:B------:R-:W5:Y:S04]  /*2240*/  LDG.E.U16 R167, desc[UR10][R52.64+0x100] ;  /* 0x0001000a34a77981 */ /* 0x000f68000c1e1500 */
[----:B------:R-:W5:Y:S04]  /*2250*/  LDG.E.U16 R166, desc[UR10][R52.64+0x140] ;  /* 0x0001400a34a67981 */ /* 0x000f68000c1e1500 */
[----:B------:R-:W5:Y:S04]  /*2260*/  LDG.E.U16 R165, desc[UR10][R52.64+0x180] ;  /* 0x0001800a34a57981 */ /* 0x000f68000c1e1500 */
[----:B------:R0:W5:Y:S01]  /*2270*/  LDG.E.U16 R179, desc[UR10][R52.64+0x1c0] ;  /* 0x0001c00a34b37981 */ /* 0x000162000c1e1500 */
[----:B------:R-:W-:-:S03]  /*2280*/  IMAD.WIDE.U32 R54, R252, 0x2, R54 ;  /* 0x00000002fc367825 */ /* 0x000fc600078e0036 */
[----:B------:R-:W-:Y:S01]  /*2290*/  STL [R1+0x810], R225 ;  /* 0x000810e101007387 */ /* 0x000fe20000100800 */
[-C--:B------:R-:W-:Y:S02]  /*22a0*/  LEA.HI.X R51, R186, R47.reuse, RZ, 0x1, P1 ;  /* 0x0000002fba337211 */ /* 0x080fe400008f0cff */
[----:B0-----:R-:W-:Y:S01]  /*22b0*/  LEA R52, P0, R215, R46, 0x9 ;  /* 0x0000002ed7347211 */ /* 0x001fe200078048ff */
[----:B------:R-:W-:Y:S03]  /*22c0*/  STL [R1+0x814], R212 ;  /* 0x000814d401007387 */ /* 0x000fe60000100800 */
[----:B------:R-:W-:Y:S01]  /*22d0*/  LEA.HI.X R53, R63, R47, RZ, 0x1, P0 ;  /* 0x0000002f3f357211 */ /* 0x000fe200000f0cff */
[----:B------:R-:W-:Y:S01]  /*22e0*/  STL [R1+0x818], R213 ;  /* 0x000818d501007387 */ /* 0x000fe20000100800 */
[----:B------:R-:W-:-:S03]  /*22f0*/  IMAD.WIDE.U32 R60, R252, 0x2, R60 ;  /* 0x00000002fc3c7825 */ /* 0x000fc600078e003c */
[----:B------:R0:W-:Y:S01]  /*2300*/  STL [R1+0x768], R181 ;  /* 0x000768b501007387 */ /* 0x0001e20000100800 */
[----:B------:R-:W-:-:S03]  /*2310*/  IMAD.WIDE.U32 R52, R252, 0x2, R52 ;  /* 0x00000002fc347825 */ /* 0x000fc600078e0034 */
[----:B------:R-:W-:Y:S01]  /*2320*/  STL [R1+0x81c], R214 ;  /* 0x00081cd601007387 */ /* 0x000fe20000100800 */
[----:B------:R-:W-:-:S03]  /*2330*/  IMAD.WIDE.U32 R50, R252, 0x2, R50 ;  /* 0x00000002fc327825 */ /* 0x000fc600078e0032 */
[----:B------:R1:W-:Y:S04]  /*2340*/  STL [R1+0x764], R180 ;  /* 0x000764b401007387 */ /* 0x0003e80000100800 */
[----:B------:R-:W-:Y:S04]  /*2350*/  STL [R1+0x820], R215 ;  /* 0x000820d701007387 */ /* 0x000fe80000100800 */
[----:B------:R4:W-:Y:S04]  /*2360*/  STL [R1+0x76c], R63 ;  /* 0x00076c3f01007387 */ /* 0x0009e80000100800 */
[----:B------:R-:W5:Y:S04]  /*2370*/  LDG.E.U16 R185, desc[UR10][R54.64] ;  /* 0x0000000a36b97981 */ /* 0x000f68000c1e1500 */
[----:B------:R-:W5:Y:S04]  /*2380*/  LDG.E.U16 R184, desc[UR10][R54.64+0x40] ;  /* 0x0000400a36b87981 */ /* 0x000f68000c1e1500 */
[----:B------:R-:W5:Y:S04]  /*2390*/  LDG.E.U16 R183, desc[UR10][R54.64+0x80] ;  /* 0x0000800a36b77981 */ /* 0x000f68000c1e1500 */
[----:B------:R-:W5:Y:S04]  /*23a0*/  LDG.E.U16 R182, desc[UR10][R54.64+0xc0] ;  /* 0x0000c00a36b67981 */ /* 0x000f68000c1e1500 */
[----:B0-----:R-:W5:Y:S04]  /*23b0*/  LDG.E.U16 R181, desc[UR10][R54.64+0x100] ;  /* 0x0001000a36b57981 */ /* 0x001f68000c1e1500 */
[----:B-1----:R-:W5:Y:S04]  /*23c0*/  LDG.E.U16 R180, desc[UR10][R54.64+0x140] ;  /* 0x0001400a36b47981 */ /* 0x002f68000c1e1500 */
[----:B----4-:R-:W4:Y:S04]  /*23d0*/  LDG.E.U16 R63, desc[UR10][R54.64+0x180] ;  /* 0x0001800a363f7981 */ /* 0x010f28000c1e1500 */
[----:B------:R0:W-:Y:S04]  /*23e0*/  STL [R1+0x770], R186 ;  /* 0x000770ba01007387 */ /* 0x0001e80000100800 */
[----:B------:R-:W4:Y:S04]  /*23f0*/  LDG.E.U16 R191, desc[UR10][R60.64] ;  /* 0x0000000a3cbf7981 */ /* 0x000f28000c1e1500 */
[----:B------:R-:W4:Y:S04]  /*2400*/  LDG.E.U16 R54, desc[UR10][R54.64+0x1c0] ;  /* 0x0001c00a36367981 */ /* 0x000f28000c1e1500 */
[----:B------:R-:W4:Y:S04]  /*2410*/  LDG.E.U16 R190, desc[UR10][R60.64+0x40] ;  /* 0x0000400a3cbe7981 */ /* 0x000f28000c1e1500 */
[----:B------:R-:W4:Y:S04]  /*2420*/  LDG.E.U16 R189, desc[UR10][R60.64+0x80] ;  /* 0x0000800a3cbd7981 */ /* 0x000f28000c1e1500 */
[----:B------:R-:W4:Y:S04]  /*2430*/  LDG.E.U16 R188, desc[UR10][R60.64+0xc0] ;  /* 0x0000c00a3cbc7981 */ /* 0x000f28000c1e1500 */
[----:B------:R-:W4:Y:S04]  /*2440*/  LDG.E.U16 R187, desc[UR10][R60.64+0x100] ;  /* 0x0001000a3cbb7981 */ /* 0x000f28000c1e1500 */
[----:B0-----:R-:W4:Y:S04]  /*2450*/  LDG.E.U16 R186, desc[UR10][R60.64+0x140] ;  /* 0x0001400a3cba7981 */ /* 0x001f28000c1e1500 */
[----:B------:R-:W4:Y:S04]  /*2460*/  LDG.E.U16 R55, desc[UR10][R60.64+0x180] ;  /* 0x0001800a3c377981 */ /* 0x000f28000c1e1500 */
        /* <DEDUP_REMOVED lines=16> */
[----:B------:R0:W4:Y:S01]  /*2570*/  LDG.E.U16 R50, desc[UR10][R50.64+0x1c0] ;  /* 0x0001c00a32327981 */ /* 0x000122000c1e1500 */
[----:B------:R-:W1:Y:S01]  /*2580*/  S2UR UR4, SR_CgaCtaId ;  /* 0x00000000000479c3 */ /* 0x000e620000008800 */
[----:B------:R-:W-:Y:S01]  /*2590*/  UMOV UR8, 0x400 ;  /* 0x0000040000087882 */ /* 0x000fe20000000000 */
[----:B------:R-:W-:Y:S01]  /*25a0*/  SHF.R.U32.HI R205, RZ, 0x1, R226 ;  /* 0x00000001ffcd7819 */ /* 0x000fe200000116e2 */
[----:B0-----:R-:W-:-:S05]  /*25b0*/  IMAD R51, R226, 0x2, R252 ;  /* 0x00000002e2337824 */ /* 0x001fca00078e02fc */
[----:B------:R-:W-:-:S04]  /*25c0*/  SHF.L.U32 R51, R51, 0x1, RZ ;  /* 0x0000000133337819 */ /* 0x000fc800000006ff */
[----:B------:R-:W-:Y:S01]  /*25d0*/  LOP3.LUT R205, R51, R205, RZ, 0x3c, !PT ;  /* 0x000000cd33cd7212 */ /* 0x000fe200078e3cff */
[----:B-1----:R-:W-:Y:S01]  /*25e0*/  ULEA UR8, UR4, UR8, 0x18 ;  /* 0x0000000804087291 */ /* 0x002fe2000f8ec03f */
[----:B------:R-:W-:Y:S02]  /*25f0*/  IMAD.SHL.U32 R207, R217, 0x100, RZ ;  /* 0x00000100d9cf7824 */ /* 0x000fe400078e00ff */
[----:B------:R-:W-:-:S06]  /*2600*/  IMAD.SHL.U32 R206, R218, 0x100, RZ ;  /* 0x00000100dace7824 */ /* 0x000fcc00078e00ff */
[----:B---3--:R0:W-:Y:S04]  /*2610*/  STS.U16 [R205+UR8+0x40], R2 ;  /* 0x00004002cd007988 */ /* 0x0081e80008000408 */
[----:B--2---:R1:W-:Y:S01]  /*2620*/  STS.U16 [R205+UR8], R3 ;  /* 0x00000003cd007988 */ /* 0x0043e20008000408 */
[----:B0-----:R-:W-:-:S03]  /*2630*/  LEA R2, P0, R217, R46, 0x9 ;  /* 0x0000002ed9027211 */ /* 0x001fc600078048ff */
[----:B------:R0:W-:Y:S01]  /*2640*/  STS.U16 [R205+UR8+0xe00], R0 ;  /* 0x000e0000cd007988 */ /* 0x0001e20008000408 */
[----:B-1----:R-:W-:-:S03]  /*2650*/  LEA.HI.X R3, R207, R47, RZ, 0x1, P0 ;  /* 0x0000002fcf037211 */ /* 0x002fc600000f0cff */
[----:B-----5:R1:W-:Y:S04]  /*2660*/  STS.U16 [R205+UR8+0x1e00], R6 ;  /* 0x001e0006cd007988 */ /* 0x0203e80008000408 */
[----:B------:R2:W-:Y:S01]  /*2670*/  STS.U16 [R205+UR8+0x2000], R4 ;  /* 0x00200004cd007988 */ /* 0x0005e20008000408 */
[C---:B0-----:R-:W-:Y:S01]  /*2680*/  IMAD.SHL.U32 R0, R219.reuse, 0x100, RZ ;  /* 0x00000100db007824 */ /* 0x041fe200078e00ff */
[-C--:B-1----:R-:W-:Y:S02]  /*2690*/  LEA R6, P0, R219, R46.reuse, 0x9 ;  /* 0x0000002edb067211 */ /* 0x082fe400078048ff */
[----:B------:R0:W-:Y:S01]  /*26a0*/  STS.U16 [R205+UR8+0x2240], R7 ;  /* 0x00224007cd007988 */ /* 0x0001e20008000408 */
[----:B--2---:R-:W-:-:S03]  /*26b0*/  LEA R4, P1, R218, R46, 0x9 ;  /* 0x0000002eda047211 */ /* 0x004fc600078248ff */
[----:B------:R-:W-:Y:S01]  /*26c0*/  STL [R1+0x824], R216 ;  /* 0x000824d801007387 */ /* 0x000fe20000100800 */
[----:B------:R-:W-:-:S03]  /*26d0*/  IMAD.WIDE.U32 R2, R252, 0x2, R2 ;  /* 0x00000002fc027825 */ /* 0x000fc600078e0002 */
[----:B------:R1:W-:Y:S01]  /*26e0*/  STS.U16 [R205+UR8+0x240], R5 ;  /* 0x00024005cd007988 */ /* 0x0003e20008000408 */
[----:B0-----:R-:W-:-:S03]  /*26f0*/  LEA.HI.X R7, R0, R47, RZ, 0x1, P0 ;  /* 0x0000002f00077211 */ /* 0x001fc600000f0cff */
[----:B------:R-:W-:Y:S04]  /*2700*/  STL [R1+0x828], R217 ;  /* 0x000828d901007387 */ /* 0x000fe80000100800 */
[----:B------:R-:W-:Y:S01]  /*2710*/  STL [R1+0x748], R207 ;  /* 0x000748cf01007387 */ /* 0x000fe20000100800 */
[----:B-1----:R-:W-:-:S03]  /*2720*/  LEA.HI.X R5, R206, R47, RZ, 0x1, P1 ;  /* 0x0000002fce057211 */ /* 0x002fc600008f0cff */
[----:B------:R-:W-:Y:S01]  /*2730*/  STL [R1+0x82c], R218 ;  /* 0x00082cda01007387 */ /* 0x000fe20000100800 */
[----:B------:R-:W-:-:S03]  /*2740*/  IMAD.WIDE.U32 R6, R252, 0x2, R6 ;  /* 0x00000002fc067825 */ /* 0x000fc600078e0006 */
[----:B------:R-:W-:Y:S01]  /*2750*/  STL [R1+0x74c], R206 ;  /* 0x00074cce01007387 */ /* 0x000fe20000100800 */
[----:B------:R-:W-:-:S03]  /*2760*/  IMAD.WIDE.U32 R4, R252, 0x2, R4 ;  /* 0x00000002fc047825 */ /* 0x000fc600078e0004 */
[----:B------:R-:W-:Y:S04]  /*2770*/  STL [R1+0x830], R219 ;  /* 0x000830db01007387 */ /* 0x000fe80000100800 */
[----:B------:R0:W-:Y:S04]  /*2780*/  STS.U16 [R205+UR8+0x200], R8 ;  /* 0x00020008cd007988 */ /* 0x0001e80008000408 */
[----:B------:R-:W-:Y:S04]  /*2790*/  STS.U16 [R205+UR8+0x400], R9 ;  /* 0x00040009cd007988 */ /* 0x000fe80008000408 */
[----:B------:R-:W-:Y:S01]  /*27a0*/  STS.U16 [R205+UR8+0x440], R10 ;  /* 0x0004400acd007988 */ /* 0x000fe20008000408 */
[----:B0-----:R-:W-:-:S03]  /*27b0*/  LEA R8, P0, R220, R46, 0x9 ;  /* 0x0000002edc087211 */ /* 0x001fc600078048ff */
[----:B------:R0:W-:Y:S04]  /*27c0*/  STS.U16 [R205+UR8+0x640], R11 ;  /* 0x0006400bcd007988 */ /* 0x0001e80008000408 */
[----:B------:R-:W-:Y:S04]  /*27d0*/  STS.U16 [R205+UR8+0x600], R12 ;  /* 0x0006000ccd007988 */ /* 0x000fe80008000408 */
[----:B------:R1:W-:Y:S01]  /*27e0*/  STS.U16 [R205+UR8+0x800], R13 ;  /* 0x0008000dcd007988 */ /* 0x0003e20008000408 */
[----:B0-----:R-:W-:-:S03]  /*27f0*/  IMAD.SHL.U32 R11, R221, 0x100, RZ ;  /* 0x00000100dd0b7824 */ /* 0x001fc600078e00ff */
[----:B------:R-:W-:Y:S04]  /*2800*/  STS.U16 [R205+UR8+0x840], R15 ;  /* 0x0008400fcd007988 */ /* 0x000fe80008000408 */
[----:B------:R-:W-:Y:S01]  /*2810*/  STS.U16 [R205+UR8+0xa40], R16 ;  /* 0x000a4010cd007988 */ /* 0x000fe20008000408 */
[----:B-1----:R-:W-:-:S03]  /*2820*/  SHF.L.U32 R13, R220, 0x8, RZ ;  /* 0x00000008dc0d7819 */ /* 0x002fc600000006ff */
[----:B------:R-:W-:Y:S04]  /*2830*/  STS.U16 [R205+UR8+0xa00], R17 ;  /* 0x000a0011cd007988 */ /* 0x000fe80008000408 */
        /* <DEDUP_REMOVED lines=158> */
[----:B----4-:R-:W-:Y:S04]  /*3220*/  STS.U16 [R205+UR8+0xea40], R63 ;  /* 0x00ea403fcd007988 */ /* 0x010fe80008000408 */
        /* <DEDUP_REMOVED lines=24> */
[----:B------:R0:W-:Y:S04]  /*33b0*/  STL [R1+0x750], R0 ;  /* 0x0007500001007387 */ /* 0x0001e80000100800 */
[----:B------:R1:W-:Y:S04]  /*33c0*/  STS.U16 [R205+UR8+0xf040], R50 ;  /* 0x00f04032cd007988 */ /* 0x0003e80008000408 */
[----:B------:R-:W2:Y:S04]  /*33d0*/  LDG.E.U16 R10, desc[UR10][R2.64+0x40] ;  /* 0x0000400a020a7981 */ /* 0x000ea8000c1e1500 */
[----:B0-----:R-:W3:Y:S04]  /*33e0*/  LDG.E.U16 R0, desc[UR10][R2.64] ;  /* 0x0000000a02007981 */ /* 0x001ee8000c1e1500 */
[----:B------:R-:W4:Y:S04]  /*33f0*/  LDG.E.U16 R12, desc[UR10][R2.64+0x80] ;  /* 0x0000800a020c7981 */ /* 0x000f28000c1e1500 */
[----:B------:R-:W5:Y:S04]  /*3400*/  LDG.E.U16 R14, desc[UR10][R2.64+0xc0] ;  /* 0x0000c00a020e7981 */ /* 0x000f68000c1e1500 */
[----:B------:R-:W5:Y:S04]  /*3410*/  LDG.E.U16 R16, desc[UR10][R2.64+0x100] ;  /* 0x0001000a02107981 */ /* 0x000f68000c1e1500 */
[----:B------:R-:W5:Y:S04]  /*3420*/  LDG.E.U16 R18, desc[UR10][R2.64+0x140] ;  /* 0x0001400a02127981 */ /* 0x000f68000c1e1500 */
[----:B------:R-:W5:Y:S04]  /*3430*/  LDG.E.U16 R20, desc[UR10][R2.64+0x180] ;  /* 0x0001800a02147981 */ /* 0x000f68000c1e1500 */
[----:B------:R0:W5:Y:S01]  /*3440*/  LDG.E.U16 R22, desc[UR10][R2.64+0x1c0] ;  /* 0x0001c00a02167981 */ /* 0x000162000c1e1500 */
[----:B------:R-:W-:-:S03]  /*3450*/  LEA.HI.X R9, R13, R47, RZ, 0x1, P0 ;  /* 0x0000002f0d097211 */ /* 0x000fc600000f0cff */
[----:B------:R-:W5:Y:S04]  /*3460*/  LDG.E.U16 R40, desc[UR10][R6.64] ;  /* 0x0000000a06287981 */ /* 0x000f68000c1e1500 */
[----:B------:R-:W5:Y:S01]  /*3470*/  LDG.E.U16 R42, desc[UR10][R6.64+0x40] ;  /* 0x0000400a062a7981 */ /* 0x000f62000c1e1500 */
[----:B0-----:R-:W-:-:S03]  /*3480*/  LEA R2, P1, R221, R46, 0x9 ;  /* 0x0000002edd027211 */ /* 0x001fc600078248ff */
[----:B------:R-:W5:Y:S01]  /*3490*/  LDG.E.U16 R44, desc[UR10][R6.64+0x80] ;  /* 0x0000800a062c7981 */ /* 0x000f62000c1e1500 */
[----:B------:R-:W-:-:S03]  /*34a0*/  LEA.HI.X R3, R11, R47, RZ, 0x1, P1 ;  /* 0x0000002f0b037211 */ /* 0x000fc600008f0cff */
[----:B------:R-:W5:Y:S04]  /*34b0*/  LDG.E.U16 R48, desc[UR10][R6.64+0xc0] ;  /* 0x0000c00a06307981 */ /* 0x000f68000c1e1500 */
[----:B-1----:R-:W5:Y:S04]  /*34c0*/  LDG.E.U16 R50, desc[UR10][R6.64+0x100] ;  /* 0x0001000a06327981 */ /* 0x002f68000c1e1500 */
[----:B------:R-:W5:Y:S04]  /*34d0*/  LDG.E.U16 R52, desc[UR10][R6.64+0x140] ;  /* 0x0001400a06347981 */ /* 0x000f68000c1e1500 */
[----:B------:R-:W5:Y:S04]  /*34e0*/  LDG.E.U16 R54, desc[UR10][R6.64+0x180] ;  /* 0x0001800a06367981 */ /* 0x000f68000c1e1500 */
[----:B------:R0:W5:Y:S04]  /*34f0*/  LDG.E.U16 R56, desc[UR10][R6.64+0x1c0] ;  /* 0x0001c00a06387981 */ /* 0x000168000c1e1500 */
[----:B------:R-:W5:Y:S04]  /*3500*/  LDG.E.U16 R24, desc[UR10][R4.64] ;  /* 0x0000000a04187981 */ /* 0x000f68000c1e1500 */
[----:B------:R-:W5:Y:S01]  /*3510*/  LDG.E.U16 R26, desc[UR10][R4.64+0x40] ;  /* 0x0000400a041a7981 */ /* 0x000f62000c1e1500 */
[----:B0-----:R-:W-:-:S03]  /*3520*/  IMAD.SHL.U32 R6, R222, 0x100, RZ ;  /* 0x00000100de067824 */ /* 0x001fc600078e00ff */
[----:B------:R-:W5:Y:S01]  /*3530*/  LDG.E.U16 R28, desc[UR10][R4.64+0x80] ;  /* 0x0000800a041c7981 */ /* 0x000f62000c1e1500 */
[----:B------:R-:W-:-:S03]  /*3540*/  IMAD.SHL.U32 R7, R223, 0x100, RZ ;  /* 0x00000100df077824 */ /* 0x000fc600078e00ff */
[----:B------:R-:W5:Y:S04]  /*3550*/  LDG.E.U16 R30, desc[UR10][R4.64+0xc0] ;  /* 0x0000c00a041e7981 */ /* 0x000f68000c1e1500 */
[----:B------:R-:W5:Y:S04]  /*3560*/  LDG.E.U16 R32, desc[UR10][R4.64+0x100] ;  /* 0x0001000a04207981 */ /* 0x000f68000c1e1500 */
[----:B------:R-:W5:Y:S04]  /*3570*/  LDG.E.U16 R34, desc[UR10][R4.64+0x140] ;  /* 0x0001400a04227981 */ /* 0x000f68000c1e1500 */
[----:B------:R-:W5:Y:S04]  /*3580*/  LDG.E.U16 R36, desc[UR10][R4.64+0x180] ;  /* 0x0001800a04247981 */ /* 0x000f68000c1e1500 */
[----:B------:R0:W5:Y:S01]  /*3590*/  LDG.E.U16 R38, desc[UR10][R4.64+0x1c0] ;  /* 0x0001c00a04267981 */ /* 0x000162000c1e1500 */
[----:B------:R-:W-:-:S03]  /*35a0*/  IMAD.WIDE.U32 R8, R252, 0x2, R8 ;  /* 0x00000002fc087825 */ /* 0x000fc600078e0008 */
[----:B------:R-:W-:Y:S01]  /*35b0*/  STL [R1+0x834], R220 ;  /* 0x000834dc01007387 */ /* 0x000fe20000100800 */
[-C--:B0-----:R-:W-:Y:S01]  /*35c0*/  LEA R4, P0, R222, R46.reuse, 0x9 ;  /* 0x0000002ede047211 */ /* 0x081fe200078048ff */
[----:B------:R-:W-:Y:S01]  /*35d0*/  IMAD.WIDE.U32 R2, R252, 0x2, R2 ;  /* 0x00000002fc027825 */ /* 0x000fe200078e0002 */
[----:B------:R-:W-:Y:S01]  /*35e0*/  LEA R46, P1, R223, R46, 0x9 ;  /* 0x0000002edf2e7211 */ /* 0x000fe200078248ff */
[----:B------:R-:W5:Y:S01]  /*35f0*/  LDG.E.U16 R58, desc[UR10][R8.64+0x40] ;  /* 0x0000400a083a7981 */ /* 0x000f62000c1e1500 */
[-C--:B------:R-:W-:Y:S02]  /*3600*/  LEA.HI.X R5, R6, R47.reuse, RZ, 0x1, P0 ;  /* 0x0000002f06057211 */ /* 0x080fe400000f0cff */
[----:B------:R-:W-:Y:S01]  /*3610*/  LEA.HI.X R47, R7, R47, RZ, 0x1, P1 ;  /* 0x0000002f072f7211 */ /* 0x000fe200008f0cff */
[----:B------:R-:W-:Y:S01]  /*3620*/  STL [R1+0x754], R13 ;  /* 0x0007540d01007387 */ /* 0x000fe20000100800 */
[----:B------:R-:W-:-:S03]  /*3630*/  IMAD.WIDE.U32 R4, R252, 0x2, R4 ;  /* 0x00000002fc047825 */ /* 0x000fc600078e0004 */
[----:B------:R-:W-:Y:S01]  /*3640*/  STL [R1+0x838], R221 ;  /* 0x000838dd01007387 */ /* 0x000fe20000100800 */
[----:B------:R-:W-:-:S03]  /*3650*/  IMAD.WIDE.U32 R46, R252, 0x2, R46 ;  /* 0x00000002fc2e7825 */ /* 0x000fc600078e002e */
[----:B------:R-:W-:Y:S04]  /*3660*/  STL [R1+0x758], R11 ;  /* 0x0007580b01007387 */ /* 0x000fe80000100800 */
[----:B------:R-:W-:Y:S04]  /*3670*/  STL [R1+0x83c], R222 ;  /* 0x00083cde01007387 */ /* 0x000fe80000100800 */
[----:B------:R0:W-:Y:S04]  /*3680*/  STL [R1+0x75c], R6 ;  /* 0x00075c0601007387 */ /* 0x0001e80000100800 */
[----:B------:R-:W5:Y:S04]  /*3690*/  LDG.E.U16 R60, desc[UR10][R8.64+0x80] ;  /* 0x0000800a083c7981 */ /* 0x000f68000c1e1500 */
[----:B------:R-:W5:Y:S04]  /*36a0*/  LDG.E.U16 R62, desc[UR10][R8.64+0xc0] ;  /* 0x0000c00a083e7981 */ /* 0x000f68000c1e1500 */
[----:B0-----:R-:W5:Y:S04]  /*36b0*/  LDG.E.U16 R6, desc[UR10][R8.64] ;  /* 0x0000000a08067981 */ /* 0x001f68000c1e1500 */
        /* <DEDUP_REMOVED lines=28> */
[----:B------:R-:W-:-:S04]  /*3880*/  UIADD3 UR4, UR8, 0x8000, URZ ;  /* 0x0000800008047890 */ /* 0x000fc8000fffe03f */
[----:B------:R-:W-:Y:S02]  /*3890*/  USHF.R.U32.HI UR9, URZ, 0x4, UR4 ;  /* 0x000000043f097899 */ /* 0x000fe40008011604 */
[----:B------:R-:W-:Y:S02]  /*38a0*/  USHF.R.U32.HI UR4, URZ, 0x4, UR8 ;  /* 0x000000043f047899 */ /* 0x000fe40008011608 */
[----:B------:R-:W-:Y:S02]  /*38b0*/  USGXT.U32 UR9, UR9, 0xe ;  /* 0x0000000e0909789a */ /* 0x000fe40008000000 */
[----:B------:R-:W-:Y:S02]  /*38c0*/  USGXT.U32 UR4, UR4, 0xe ;  /* 0x0000000e0404789a */ /* 0x000fe40008000000 */
[----:B------:R-:W-:Y:S01]  /*38d0*/  ULOP3.LUT UR6, UR9, 0x2000000, URZ, 0xfc, !UPT ;  /* 0x0200000009067892 */ /* 0x000fe2000f8efc3f */
[----:B------:R-:W-:Y:S01]  /*38e0*/  UMOV UR5, 0x40000040 ;  /* 0x4000004000057882 */ /* 0x000fe20000000000 */
[----:B------:R-:W-:Y:S01]  /*38f0*/  UMOV UR7, 0x40000040 ;  /* 0x4000004000077882 */ /* 0x000fe20000000000 */
[----:B---3--:R-:W-:Y:S04]  /*3900*/  STS.U16 [R205+UR8+0x9240], R0 ;  /* 0x00924000cd007988 */ /* 0x008fe80008000408 */
[----:B--2---:R-:W-:Y:S04]  /*3910*/  STS.U16 [R205+UR8+0x9200], R10 ;  /* 0x0092000acd007988 */ /* 0x004fe80008000408 */
[----:B----4-:R-:W-:Y:S04]  /*3920*/  STS.U16 [R205+UR8+0xb240], R12 ;  /* 0x00b2400ccd007988 */ /* 0x010fe80008000408 */
[----:B-----5:R-:W-:Y:S04]  /*3930*/  STS.U16 [R205+UR8+0xb200], R14 ;  /* 0x00b2000ecd007988 */ /* 0x020fe80008000408 */
        /* <DEDUP_REMOVED lines=51> */
[----:B------:R0:W-:Y:S01]  /*3c70*/  STS.U16 [R205+UR8+0xfe00], R114 ;  /* 0x00fe0072cd007988 */ /* 0x0001e20008000408 */
[----:B------:R-:W-:Y:S06]  /*3c80*/  BAR.SYNC.DEFER_BLOCKING 0x0 ;  /* 0x0000000000007b1d */ /* 0x000fec0000010000 */
[----:B0-----:R-:W-:-:S06]  /*3c90*/  WARPGROUP.ARRIVE ;  /* 0x00000000000079c5 */ /* 0x001fcc0000000000 */
[----:B------:R-:W-:Y:S01]  /*3ca0*/  HGMMA.64x256x16.F32 R24, gdesc[UR4].tnspB, RZ, !UPT, gsb0 ;  /* 0x43e00000041879f0 */ /* 0x000fe2000c0008ff */
[----:B------:R-:W-:Y:S02]  /*3cb0*/  UIADD3 UR12, UP0, UR4, 0x2, URZ ;  /* 0x00000002040c7890 */ /* 0x000fe4000ff1e03f */
[----:B------:R-:W-:Y:S01]  /*3cc0*/  UIADD3 UR14, UP1, UR9, 0x2000080, URZ ;  /* 0x02000080090e7890 */ /* 0x000fe2000ff3e03f */
[----:B------:R-:W-:Y:S01]  /*3cd0*/  UMOV UR4, URZ ;  /* 0x0000003f00047c82 */ /* 0x000fe20008000000 */
[----:B------:R-:W-:Y:S01]  /*3ce0*/  UMOV UR5, URZ ;  /* 0x0000003f00057c82 */ /* 0x000fe20008000000 */
[----:B------:R-:W-:Y:S02]  /*3cf0*/  UIADD3.X UR13, UR4, 0x40000040, URZ, UP0, !UPT ;  /* 0x40000040040d7890 */ /* 0x000fe400087fe43f */
[----:B------:R-:W-:Y:S02]  /*3d00*/  UIADD3.X UR15, UR5, 0x40000040, URZ, UP1, !UPT ;  /* 0x40000040050f7890 */ /* 0x000fe40008ffe43f */
[----:B------:R-:W-:-:S02]  /*3d10*/  UIADD3.64 UR20, UR12, 0x2, URZ ;  /* 0x000000020c147897 */ /* 0x000fc4000fffe03f */
[----:B------:R-:W-:Y:S01]  /*3d20*/  UIADD3.64 UR22, UR14, 0x80, URZ ;  /* 0x000000800e167897 */ /* 0x000fe2000fffe03f */
[----:B------:R-:W-:Y:S02]  /*3d30*/  WARPGROUP.DEPBAR.LE gsb0, 0x0 ;  /* 0x00008000000079c5 */ /* 0x000fe40000010000 */
[----:B------:R-:W-:-:S13]  /*3d40*/  WARPGROUP.ARRIVE ;  /* 0x00000000000079c5 */ /* 0x000fda0000000000 */
[----:B------:R-:W-:Y:S01]  /*3d50*/  HGMMA.64x256x16.F32 R24, gdesc[UR12].tnspB, R24, gsb0 ;  /* 0x43e000000c1879f0 */ /* 0x000fe20008000818 */
[----:B------:R-:W-:Y:S02]  /*3d60*/  UIADD3.64 UR16, UR12, 0x4, URZ ;  /* 0x000000040c107897 */ /* 0x000fe4000fffe03f */
[----:B------:R-:W-:Y:S01]  /*3d70*/  UIADD3.64 UR18, UR14, 0x100, URZ ;  /* 0x000001000e127897 */ /* 0x000fe2000fffe03f */
[----:B------:R-:W-:Y:S02]  /*3d80*/  WARPGROUP.DEPBAR.LE gsb0, 0x0 ;  /* 0x00008000000079c5 */ /* 0x000fe40000010000 */
[----:B------:R-:W-:-:S15]  /*3d90*/  WARPGROUP.ARRIVE ;  /* 0x00000000000079c5 */ /* 0x000fde0000000000 */
[----:B------:R-:W-:-:S07]  /*3da0*/  NOP ;  /* 0x0000000000007918 */ /* 0x000fce0000000000 */
[----:B------:R-:W-:Y:S01]  /*3db0*/  HGMMA.64x256x16.F32 R24, gdesc[UR20].tnspB, R24, gsb0 ;  /* 0x43e00000141879f0 */ /* 0x000fe20008000818 */
[----:B------:R-:W-:Y:S04]  /*3dc0*/  STL [R1+0x760], R7 ;  /* 0x0007600701007387 */ /* 0x000fe80000100800 */
[----:B------:R0:W-:Y:S01]  /*3dd0*/  STL [R1+0x840], R223 ;  /* 0x000840df01007387 */ /* 0x0001e20000100800 */
[----:B------:R-:W-:Y:S01]  /*3de0*/  UIADD3.64 UR4, UR12, 0x1fe, URZ ;  /* 0x000001fe0c047897 */ /* 0x000fe2000fffe03f */
[----:B------:R-:W-:Y:S02]  /*3df0*/  WARPGROUP.DEPBAR.LE gsb0, 0x0 ;  /* 0x00008000000079c5 */ /* 0x000fe40000010000 */
[----:B------:R-:W-:-:S15]  /*3e00*/  WARPGROUP.ARRIVE ;  /* 0x00000000000079c5 */ /* 0x000fde0000000000 */
[----:B------:R-:W-:-:S04]  /*3e10*/  NOP ;  /* 0x0000000000007918 */ /* 0x000fc80000000000 */
[----:B------:R-:W-:Y:S01]  /*3e20*/  HGMMA.64x256x16.F32 R24, gdesc[UR16].tnspB, R24, gsb0 ;  /* 0x43e00000101879f0 */ /* 0x000fe20008000818 */
[----:B------:R-:W-:Y:S01]  /*3e30*/  UIADD3.64 UR24, UR12, 0x200, URZ ;  /* 0x000002000c187897 */ /* 0x000fe2000fffe03f */
[----:B------:R-:W-:Y:S01]  /*3e40*/  UMOV UR26, UR14 ;  /* 0x0000000e001a7c82 */ /* 0x000fe20008000000 */
[----:B------:R-:W-:Y:S01]  /*3e50*/  UMOV UR27, UR15 ;  /* 0x0000000f001b7c82 */ /* 0x000fe20008000000 */
[----:B------:R-:W-:Y:S02]  /*3e60*/  WARPGROUP.DEPBAR.LE gsb0, 0x0 ;  /* 0x00008000000079c5 */ /* 0x000fe40000010000 */
[----:B------:R-:W-:Y:S04]  /*3e70*/  STL [R1+0x284], R25 ;  /* 0x0002841901007387 */ /* 0x000fe80000100800 */
[----:B------:R-:W-:Y:S04]  /*3e80*/  STL [R1+0x28c], R27 ;  /* 0x00028c1b01007387 */ /* 0x000fe80000100800 */
[----:B------:R-:W-:Y:S04]  /*3e90*/  STL [R1+0x294], R29 ;  /* 0x0002941d01007387 */ /* 0x000fe80000100800 */
[----:B------:R-:W-:Y:S04]  /*3ea0*/  STL [R1+0x29c], R31 ;  /* 0x00029c1f01007387 */ /* 0x000fe80000100800 */
[----:B------:R-:W-:Y:S04]  /*3eb0*/  STL.64 [R1+0x2a0], R32 ;  /* 0x0002a02001007387 */ /* 0x000fe80000100a00 */
[----:B------:R-:W-:Y:S04]  /*3ec0*/  STL.64 [R1+0x2a8], R34 ;  /* 0x0002a82201007387 */ /* 0x000fe80000100a00 */
[----:B------:R-:W-:Y:S04]  /*3ed0*/  STL.64 [R1+0x2b0], R36 ;  /* 0x0002b02401007387 */ /* 0x000fe80000100a00 */
[----:B------:R-:W-:Y:S04]  /*3ee0*/  STL.64 [R1+0x2b8], R38 ;  /* 0x0002b82601007387 */ /* 0x000fe80000100a00 */
[----:B------:R-:W-:Y:S04]  /*3ef0*/  STL [R1+0x2c4], R41 ;  /* 0x0002c42901007387 */ /* 0x000fe80000100800 */
[----:B------:R-:W-:Y:S04]  /*3f00*/  STL [R1+0x2d4], R45 ;  /* 0x0002d42d01007387 */ /* 0x000fe80000100800 */
[----:B------:R-:W-:Y:S04]  /*3f10*/  STL [R1+0x2dc], R47 ;  /* 0x0002dc2f01007387 */ /* 0x000fe80000100800 */
[----:B------:R-:W-:Y:S04]  /*3f20*/  STL.64 [R1+0x2e0], R48 ;  /* 0x0002e03001007387 */ /* 0x000fe80000100a00 */
[----:B------:R-:W-:Y:S04]  /*3f30*/  STL.64 [R1+0x2e8], R50 ;  /* 0x0002e83201007387 */ /* 0x000fe80000100a00 */
[----:B------:R-:W-:Y:S04]  /*3f40*/  STL.64 [R1+0x2f0], R52 ;  /* 0x0002f03401007387 */ /* 0x000fe80000100a00 */
[----:B------:R-:W-:Y:S04]  /*3f50*/  STL [R1+0x2f8], R54 ;  /* 0x0002f83601007387 */ /* 0x000fe80000100800 */
[----:B------:R-:W-:Y:S04]  /*3f60*/  STL.64 [R1+0x300], R56 ;  /* 0x0003003801007387 */ /* 0x000fe80000100a00 */
        /* <DEDUP_REMOVED lines=13> */
[----:B------:R-:W-:Y:S04]  /*4040*/  STL [R1+0x370], R84 ;  /* 0x0003705401007387 */ /* 0x000fe80000100800 */
        /* <DEDUP_REMOVED lines=19> */
[----:B------:R-:W-:Y:S04]  /*4180*/  STL [R1+0x420], R128 ;  /* 0x0004208001007387 */ /* 0x000fe80000100800 */
[----:B------:R-:W-:Y:S04]  /*4190*/  STL [R1+0x428], R130 ;  /* 0x0004288201007387 */ /* 0x000fe80000100800 */
[----:B------:R-:W-:Y:S04]  /*41a0*/  STL [R1+0x430], R132 ;  /* 0x0004308401007387 */ /* 0x000fe80000100800 */
[----:B------:R-:W-:Y:S01]  /*41b0*/  STL [R1+0x438], R134 ;  /* 0x0004388601007387 */ /* 0x000fe20000100800 */
[----:B------:R-:W-:-:S03]  /*41c0*/  MOV R8, R24 ;  /* 0x0000001800087202 */ /* 0x000fc60000000f00 */
[----:B------:R-:W-:Y:S01]  /*41d0*/  STL [R1+0x450], R140 ;  /* 0x0004508c01007387 */ /* 0x000fe20000100800 */
[----:B------:R-:W-:Y:S01]  /*41e0*/  IMAD.MOV.U32 R9, RZ, RZ, R26 ;  /* 0x000000ffff097224 */ /* 0x000fe200078e001a */
[----:B------:R-:W-:Y:S02]  /*41f0*/  MOV R4, R28 ;  /* 0x0000001c00047202 */ /* 0x000fe40000000f00 */
[----:B------:R-:W-:Y:S01]  /*4200*/  STL [R1+0x458], R142 ;  /* 0x0004588e01007387 */ /* 0x000fe20000100800 */
[----:B------:R-:W-:Y:S01]  /*4210*/  IMAD.MOV.U32 R10, RZ, RZ, R40 ;  /* 0x000000ffff0a7224 */ /* 0x000fe200078e0028 */
[----:B------:R-:W-:Y:S01]  /*4220*/  MOV R208, R43 ;  /* 0x0000002b00d07202 */ /* 0x000fe20000000f00 */
[----:B------:R-:W-:Y:S01]  /*4230*/  IMAD.MOV.U32 R11, RZ, RZ, R42 ;  /* 0x000000ffff0b7224 */ /* 0x000fe200078e002a */
[----:B------:R-:W-:Y:S01]  /*4240*/  STL [R1+0x460], R144 ;  /* 0x0004609001007387 */ /* 0x000fe20000100800 */
[----:B------:R-:W-:Y:S01]  /*4250*/  IMAD.MOV.U32 R5, RZ, RZ, R30 ;  /* 0x000000ffff057224 */ /* 0x000fe200078e001e */
[----:B------:R-:W-:Y:S01]  /*4260*/  MOV R23, R120 ;  /* 0x0000007800177202 */ /* 0x000fe20000000f00 */
[----:B------:R-:W-:Y:S01]  /*4270*/  IMAD.MOV.U32 R6, RZ, RZ, R44 ;  /* 0x000000ffff067224 */ /* 0x000fe200078e002c */
[----:B0-----:R-:W-:Y:S01]  /*4280*/  MOV R223, R148 ;  /* 0x0000009400df7202 */ /* 0x001fe20000000f00 */
[----:B------:R-:W-:Y:S01]  /*4290*/  IMAD.MOV.U32 R7, RZ, RZ, R46 ;  /* 0x000000ffff077224 */ /* 0x000fe200078e002e */
[----:B------:R-:W-:Y:S01]  /*42a0*/  MOV R219, R137 ;  /* 0x0000008900db7202 */ /* 0x000fe20000000f00 */
[----:B------:R-:W-:Y:S01]  /*42b0*/  IMAD.MOV.U32 R239, RZ, RZ, R55 ;  /* 0x000000ffffef7224 */ /* 0x000fe200078e0037 */
[----:B------:R-:W-:Y:S01]  /*42c0*/  MOV R215, R141 ;  /* 0x0000008d00d77202 */ /* 0x000fe20000000f00 */
[----:B------:R-:W-:Y:S01]  /*42d0*/  IMAD.MOV.U32 R237, RZ, RZ, R85 ;  /* 0x000000ffffed7224 */ /* 0x000fe200078e0055 */
[----:B------:R-:W-:Y:S01]  /*42e0*/  MOV R225, R145 ;  /* 0x0000009100e17202 */ /* 0x000fe20000000f00 */
[----:B------:R-:W-:Y:S01]  /*42f0*/  IMAD.MOV.U32 R236, RZ, RZ, R87 ;  /* 0x000000ffffec7224 */ /* 0x000fe200078e0057 */
[----:B------:R-:W-:Y:S01]  /*4300*/  MOV R209, R149 ;  /* 0x0000009500d17202 */ /* 0x000fe20000000f00 */
[----:B------:R-:W-:Y:S01]  /*4310*/  IMAD.MOV.U32 R22, RZ, RZ, R122 ;  /* 0x000000ffff167224 */ /* 0x000fe200078e007a */
[----:B------:R0:W-:Y:S01]  /*4320*/  STL [R1+0x468], R146 ;  /* 0x0004689201007387 */ /* 0x0001e20000100800 */
[----:B------:R-:W-:-:S02]  /*4330*/  IMAD.MOV.U32 R21, RZ, RZ, R136 ;  /* 0x000000ffff157224 */ /* 0x000fc400078e0088 */
[----:B------:R-:W-:Y:S02]  /*4340*/  IMAD.MOV.U32 R20, RZ, RZ, R138 ;  /* 0x000000ffff147224 */ /* 0x000fe400078e008a */
[----:B------:R-:W-:Y:S02]  /*4350*/  IMAD.MOV.U32 R222, RZ, RZ, R150 ;  /* 0x000000ffffde7224 */ /* 0x000fe400078e0096 */
[----:B------:R-:W-:Y:S02]  /*4360*/  IMAD.MOV.U32 R221, RZ, RZ, R121 ;  /* 0x000000ffffdd7224 */ /* 0x000fe400078e0079 */
[----:B------:R-:W-:Y:S02]  /*4370*/  IMAD.MOV.U32 R220, RZ, RZ, R123 ;  /* 0x000000ffffdc7224 */ /* 0x000fe400078e007b */
[----:B------:R-:W-:Y:S02]  /*4380*/  IMAD.MOV.U32 R218, RZ, RZ, R139 ;  /* 0x000000ffffda7224 */ /* 0x000fe400078e008b */
        /* <DEDUP_REMOVED lines=9> */
[----:B0-----:R-:W-:-:S06]  /*4420*/  WARPGROUP.ARRIVE ;  /* 0x00000000000079c5 */ /* 0x001fcc0000000000 */
[----:B------:R-:W-:Y:S01]  /*4430*/  HGMMA.64x256x16.F32 R24, gdesc[UR4].tnspB, RZ, !UPT, gsb0 ;  /* 0x43e00000041879f0 */ /* 0x000fe2000c0008ff */
[----:B------:R-:W-:Y:S02]  /*4440*/  UIADD3.64 UR20, UR12, 0x202, URZ ;  /* 0x000002020c147897 */ /* 0x000fe4000fffe03f */
[----:B------:R-:W-:Y:S02]  /*4450*/  WARPGROUP.DEPBAR.LE gsb0, 0x0 ;  /* 0x00008000000079c5 */ /* 0x000fe40000010000 */
[----:B------:R-:W-:-:S15]  /*4460*/  WARPGROUP.ARRIVE ;  /* 0x00000000000079c5 */ /* 0x000fde0000000000 */
[----:B------:R-:W-:-:S08]  /*4470*/  NOP ;  /* 0x0000000000007918 */ /* 0x000fd00000000000 */
[----:B------:R-:W-:Y:S01]  /*4480*/  HGMMA.64x256x16.F32 R24, gdesc[UR24].tnspB, R24, gsb0 ;  /* 0x43e00000181879f0 */ /* 0x000fe20008000818 */
[----:B------:R-:W-:Y:S02]  /*4490*/  UIADD3.64 UR16, UR12, 0x204, URZ ;  /* 0x000002040c107897 */ /* 0x000fe4000fffe03f */
[----:B------:R-:W-:Y:S02]  /*44a0*/  WARPGROUP.DEPBAR.LE gsb0, 0x0 ;  /* 0x00008000000079c5 */ /* 0x000fe40000010000 */
[----:B------:R-:W-:-:S15]  /*44b0*/  WARPGROUP.ARRIVE ;  /* 0x00000000000079c5 */ /* 0x000fde0000000000 */
[----:B------:R-:W-:-:S08]  /*44c0*/  NOP ;  /* 0x0000000000007918 */ /* 0x000fd00000000000 */
[----:B------:R-:W-:Y:S01]  /*44d0*/  HGMMA.64x256x16.F32 R24, gdesc[UR20].tnspB, R24, gsb0 ;  /* 0x43e00000141879f0 */ /* 0x000fe20008000818 */
[----:B------:R-:W-:Y:S04]  /*44e0*/  STL [R1+0x928], R236 ;  /* 0x000928ec01007387 */ /* 0x000fe80000100800 */
        /* <DEDUP_REMOVED lines=20> */
[----:B------:R-:W-:Y:S01]  /*4630*/  STL [R1+0x84c], R21 ;  /* 0x00084c1501007387 */ /* 0x000fe20000100800 */
[----:B------:R-:W-:-:S02]  /*4640*/  WARPGROUP.DEPBAR.LE gsb0, 0x0 ;  /* 0x00008000000079c5 */ /* 0x000fc40000010000 */
[----:B------:R-:W-:-:S06]  /*4650*/  WARPGROUP.ARRIVE ;  /* 0x00000000000079c5 */ /* 0x000fcc0000000000 */
[----:B------:R-:W-:Y:S01]  /*4660*/  HGMMA.64x256x16.F32 R24, gdesc[UR16].tnspB, R24, gsb0 ;  /* 0x43e00000101879f0 */ /* 0x000fe20008000818 */
[----:B------:R-:W-:Y:S04]  /*4670*/  STL [R1+0x848], R22 ;  /* 0x0008481601007387 */ /* 0x000fe80000100800 */
[----:B------:R-:W-:Y:S01]  /*4680*/  STL [R1+0x844], R23 ;  /* 0x0008441701007387 */ /* 0x000fe20000100800 */
[----:B------:R-:W-:Y:S02]  /*4690*/  UIADD3.64 UR4, UR12, 0x3fe, URZ ;  /* 0x000003fe0c047897 */ /* 0x000fe4000fffe03f */
[----:B------:R-:W-:Y:S01]  /*46a0*/  UIADD3.64 UR24, UR12, 0x400, URZ ;  /* 0x000004000c187897 */ /* 0x000fe2000fffe03f */
[----:B------:R-:W-:Y:S01]  /*46b0*/  UMOV UR26, UR14 ;  /* 0x0000000e001a7c82 */ /* 0x000fe20008000000 */
[----:B------:R-:W-:Y:S01]  /*46c0*/  UMOV UR27, UR15 ;  /* 0x0000000f001b7c82 */ /* 0x000fe20008000000 */
[----:B------:R-:W-:-:S02]  /*46d0*/  WARPGROUP.DEPBAR.LE gsb0, 0x0 ;  /* 0x00008000000079c5 */ /* 0x000fc40000010000 */
        /* <DEDUP_REMOVED lines=43> */
[----:B------:R-:W-:Y:S01]  /*4990*/  STL.64 [R1+0x250], R110 ;  /* 0x0002506e01007387 */ /* 0x000fe20000100a00 */
[----:B------:R-:W-:-:S03]  /*49a0*/  IMAD.MOV.U32 R238, RZ, RZ, R24 ;  /* 0x000000ffffee7224 */ /* 0x000fc600078e0018 */
[----:B------:R-:W-:Y:S01]  /*49b0*/  STL.64 [R1+0x258], R112 ;  /* 0x0002587001007387 */ /* 0x000fe20000100a00 */
[----:B------:R-:W-:Y:S01]  /*49c0*/  IMAD.MOV.U32 R207, RZ, RZ, R26 ;  /* 0x000000ffffcf7224 */ /* 0x000fe200078e001a */
[----:B------:R-:W-:Y:S02]  /*49d0*/  MOV R206, R40 ;  /* 0x0000002800ce7202 */ /* 0x000fe40000000f00 */
[----:B------:R-:W-:Y:S01]  /*49e0*/  STL.64 [R1+0x260], R114 ;  /* 0x0002607201007387 */ /* 0x000fe20000100a00 */
[----:B------:R-:W-:Y:S01]  /*49f0*/  IMAD.MOV.U32 R205, RZ, RZ, R42 ;  /* 0x000000ffffcd7224 */ /* 0x000fe200078e002a */
[----:B------:R-:W-:Y:S01]  /*4a00*/  MOV R14, R45 ;  /* 0x0000002d000e7202 */ /* 0x000fe20000000f00 */
[----:B------:R-:W-:Y:S01]  /*4a10*/  IMAD.MOV.U32 R12, RZ, RZ, R29 ;  /* 0x000000ffff0c7224 */ /* 0x000fe200078e001d */
[----:B------:R-:W-:Y:S01]  /*4a20*/  STL.64 [R1+0x268], R116 ;  /* 0x0002687401007387 */ /* 0x000fe20000100a00 */
        /* <DEDUP_REMOVED lines=19> */
[----:B------:R0:W-:Y:S01]  /*4b60*/  STL.64 [R1+0x270], R118 ;  /* 0x0002707601007387 */ /* 0x0001e20000100a00 */
        /* <DEDUP_REMOVED lines=33> */
[----:B------:R0:W-:Y:S04]  /*4d80*/  STL [R1+0x938], R200 ;  /* 0x000938c801007387 */ /* 0x0001e80000100800 */
[----:B------:R1:W-:Y:S04]  /*4d90*/  STL [R1+0x934], R201 ;  /* 0x000934c901007387 */ /* 0x0003e80000100800 */
[----:B------:R2:W-:Y:S04]  /*4da0*/  STL [R1+0x930], R202 ;  /* 0x000930ca01007387 */ /* 0x0005e80000100800 */
[----:B------:R3:W-:Y:S04]  /*4db0*/  STL [R1+0x92c], R203 ;  /* 0x00092ccb01007387 */ /* 0x0007e80000100800 */
[----:B------:R-:W-:Y:S04]  /*4dc0*/  STL [R1+0x920], R156 ;  /* 0x0009209c01007387 */ /* 0x000fe80000100800 */
[----:B------:R-:W-:Y:S04]  /*4dd0*/  STL [R1+0x91c], R157 ;  /* 0x00091c9d01007387 */ /* 0x000fe80000100800 */
[----:B------:R4:W-:Y:S04]  /*4de0*/  STL [R1+0x918], R158 ;  /* 0x0009189e01007387 */ /* 0x0009e80000100800 */
[----:B------:R-:W-:Y:S04]  /*4df0*/  STL [R1+0x914], R159 ;  /* 0x0009149f01007387 */ /* 0x000fe80000100800 */
        /* <DEDUP_REMOVED lines=16> */
[----:B------:R-:W-:Y:S01]  /*4f00*/  STL [R1+0x8d0], R241 ;  /* 0x0008d0f101007387 */ /* 0x000fe20000100800 */
[----:B------:R-:W-:-:S02]  /*4f10*/  WARPGROUP.DEPBAR.LE gsb0, 0x0 ;  /* 0x00008000000079c5 */ /* 0x000fc40000010000 */
[----:B------:R-:W-:-:S06]  /*4f20*/  WARPGROUP.ARRIVE ;  /* 0x00000000000079c5 */ /* 0x000fcc0000000000 */
[----:B------:R-:W-:Y:S01]  /*4f30*/  HGMMA.64x256x16.F32 R24, gdesc[UR16].tnspB, R24, gsb0 ;  /* 0x43e00000101879f0 */ /* 0x000fe20008000818 */
        /* <DEDUP_REMOVED lines=10> */
[----:B------:R5:W-:Y:S04]  /*4fe0*/  STL [R1+0x8a4], R229 ;  /* 0x0008a4e501007387 */ /* 0x000be80000100800 */
[----:B------:R5:W-:Y:S04]  /*4ff0*/  STL [R1+0x8a0], R230 ;  /* 0x0008a0e601007387 */ /* 0x000be80000100800 */
[----:B------:R5:W-:Y:S01]  /*5000*/  STL [R1+0x89c], R231 ;  /* 0x00089ce701007387 */ /* 0x000be20000100800 */
[----:B------:R-:W-:Y:S01]  /*5010*/  UIADD3.64 UR4, UR12, 0x5fe, URZ ;  /* 0x000005fe0c047897 */ /* 0x000fe2000fffe03f */
[----:B------:R-:W-:-:S02]  /*5020*/  WARPGROUP.DEPBAR.LE gsb0, 0x0 ;  /* 0x00008000000079c5 */ /* 0x000fc40000010000 */
[----:B------:R-:W-:Y:S04]  /*5030*/  STL.64 [R1], R24 ;  /* 0x0000001801007387 */ /* 0x000fe80000100a00 */
        /* <DEDUP_REMOVED lines=15> */
[----:B0-----:R-:W-:-:S03]  /*5130*/  MOV R200, R45 ;  /* 0x0000002d00c87202 */ /* 0x001fc60000000f00 */
[----:B------:R-:W-:Y:S01]  /*5140*/  STL [R1+0x80], R56 ;  /* 0x0000803801007387 */ /* 0x000fe20000100800 */
[----:B-1----:R-:W-:Y:S01]  /*5150*/  IMAD.MOV.U32 R201, RZ, RZ, R47 ;  /* 0x000000ffffc97224 */ /* 0x002fe200078e002f */
[----:B------:R-:W-:Y:S02]  /*5160*/  MOV R236, R49 ;  /* 0x0000003100ec7202 */ /* 0x000fe40000000f00 */
[----:B------:R-:W-:Y:S01]  /*5170*/  STL [R1+0x88], R58 ;  /* 0x0000883a01007387 */ /* 0x000fe20000100800 */
[----:B--2---:R-:W-:Y:S01]  /*5180*/  IMAD.MOV.U32 R202, RZ, RZ, R33 ;  /* 0x000000ffffca7224 */ /* 0x004fe200078e0021 */
[----:B------:R-:W-:Y:S01]  /*5190*/  MOV R17, R53 ;  /* 0x0000003500117202 */ /* 0x000fe20000000f00 */
[----:B---3--:R-:W-:Y:S01]  /*51a0*/  IMAD.MOV.U32 R203, RZ, RZ, R35 ;  /* 0x000000ffffcb7224 */ /* 0x008fe200078e0023 */
[----:B------:R-:W-:Y:S01]  /*51b0*/  STL [R1+0xc0], R72 ;  /* 0x0000c04801007387 */ /* 0x000fe20000100800 */
[----:B------:R-:W-:Y:S01]  /*51c0*/  IMAD.MOV.U32 R237, RZ, RZ, R51 ;  /* 0x000000ffffed7224 */ /* 0x000fe200078e0033 */
[----:B----4-:R-:W-:Y:S01]  /*51d0*/  MOV R158, R76 ;  /* 0x0000004c009e7202 */ /* 0x010fe20000000f00 */
[----:B------:R-:W-:Y:S01]  /*51e0*/  IMAD.MOV.U32 R19, RZ, RZ, R37 ;  /* 0x000000ffff137224 */ /* 0x000fe200078e0025 */
[----:B-----5:R-:W-:Y:S01]  /*51f0*/  MOV R162, R80 ;  /* 0x0000005000a27202 */ /* 0x020fe20000000f00 */
        /* <DEDUP_REMOVED lines=93> */
[----:B0-----:R-:W-:-:S06]  /*57d0*/  WARPGROUP.ARRIVE ;  /* 0x00000000000079c5 */ /* 0x001fcc0000000000 */
[----:B------:R-:W-:Y:S01]  /*57e0*/  HGMMA.64x256x16.F32 R24, gdesc[UR4].tnspB, RZ, !UPT, gsb0 ;  /* 0x43e00000041879f0 */ /* 0x000fe2000c0008ff */
[----:B------:R-:W-:Y:S01]  /*57f0*/  UIADD3.64 UR4, UR12, 0x600, URZ ;  /* 0x000006000c047897 */ /* 0x000fe2000fffe03f */
[----:B------:R-:W-:Y:S01]  /*5800*/  UMOV UR6, UR14 ;  /* 0x0000000e00067c82 */ /* 0x000fe20008000000 */
[----:B------:R-:W-:Y:S01]  /*5810*/  UMOV UR7, UR15 ;  /* 0x0000000f00077c82 */ /* 0x000fe20008000000 */
[----:B------:R-:W-:Y:S01]  /*5820*/  UIADD3.64 UR20, UR12, 0x602, URZ ;  /* 0x000006020c147897 */ /* 0x000fe2000fffe03f */
[----:B------:R-:W-:Y:S02]  /*5830*/  WARPGROUP.DEPBAR.LE gsb0, 0x0 ;  /* 0x00008000000079c5 */ /* 0x000fe40000010000 */
[----:B------:R-:W-:-:S15]  /*5840*/  WARPGROUP.ARRIVE ;  /* 0x00000000000079c5 */ /* 0x000fde0000000000 */
[----:B------:R-:W-:-:S06]  /*5850*/  NOP ;  /* 0x0000000000007918 */ /* 0x000fcc0000000000 */
[----:B------:R-:W-:Y:S01]  /*5860*/  HGMMA.64x256x16.F32 R24, gdesc[UR4].tnspB, R24, gsb0 ;  /* 0x43e00000041879f0 */ /* 0x000fe20008000818 */
[----:B------:R-:W-:Y:S01]  /*5870*/  UIADD3.64 UR12, UR12, 0x604, URZ ;  /* 0x000006040c0c7897 */ /* 0x000fe2000fffe03f */
[----:B------:R-:W-:Y:S01]  /*5880*/  UMOV UR14, UR18 ;  /* 0x00000012000e7c82 */ /* 0x000fe20008000000 */
[----:B------:R-:W-:Y:S01]  /*5890*/  UMOV UR15, UR19 ;  /* 0x00000013000f7c82 */ /* 0x000fe20008000000 */
[----:B------:R-:W-:Y:S02]  /*58a0*/  WARPGROUP.DEPBAR.LE gsb0, 0x0 ;  /* 0x00008000000079c5 */ /* 0x000fe40000010000 */
[----:B------:R-:W-:-:S15]  /*58b0*/  WARPGROUP.ARRIVE ;  /* 0x00000000000079c5 */ /* 0x000fde0000000000 */
[----:B------:R-:W-:-:S07]  /*58c0*/  NOP ;  /* 0x0000000000007918 */ /* 0x000fce0000000000 */
[----:B------:R-:W-:Y:S01]  /*58d0*/  HGMMA.64x256x16.F32 R24, gdesc[UR20].tnspB, R24, gsb0 ;  /* 0x43e00000141879f0 */ /* 0x000fe20008000818 */
[C---:B------:R-:W-:Y:S01]  /*58e0*/  IMAD.SHL.U32 R2, R204.reuse, 0x20, RZ ;  /* 0x00000020cc027824 */ /* 0x040fe200078e00ff */
[----:B------:R-:W-:Y:S01]  /*58f0*/  SHF.R.S32.HI R3, RZ, 0x2, R204 ;  /* 0x00000002ff037819 */ /* 0x000fe200000114cc */
[----:B------:R-:W-:-:S03]  /*5900*/  IMAD.SHL.U32 R0, R204, 0x10, RZ ;  /* 0x00000010cc007824 */ /* 0x000fc600078e00ff */
[----:B------:R-:W-:Y:S02]  /*5910*/  LOP3.LUT R2, R2, 0x60, RZ, 0xc0, !PT ;  /* 0x0000006002027812 */ /* 0x000fe400078ec0ff */
[----:B------:R-:W-:Y:S02]  /*5920*/  SGXT R3, R3, 0x1 ;  /* 0x000000010303781a */ /* 0x000fe40000000200 */
[----:B------:R-:W-:-:S04]  /*5930*/  LOP3.LUT R2, R2, 0x780, R0, 0xf8, !PT ;  /* 0x0000078002027812 */ /* 0x000fc800078ef800 */
[----:B------:R-:W-:Y:S01]  /*5940*/  LOP3.LUT R2, R2, 0x2010, R3, 0xf8, !PT ;  /* 0x0000201002027812 */ /* 0x000fe200078ef803 */
[----:B------:R-:W-:Y:S02]  /*5950*/  WARPGROUP.DEPBAR.LE gsb0, 0x0 ;  /* 0x00008000000079c5 */ /* 0x000fe40000010000 */
[----:B------:R-:W-:-:S11]  /*5960*/  WARPGROUP.ARRIVE ;  /* 0x00000000000079c5 */ /* 0x000fd60000000000 */
[----:B------:R-:W-:Y:S03]  /*5970*/  HGMMA.64x256x16.F32 R24, gdesc[UR12].tnspB, R24, gsb0 ;  /* 0x43e000000c1879f0 */ /* 0x000fe60008000818 */
[----:B------:R-:W-:Y:S02]  /*5980*/  WARPGROUP.DEPBAR.LE gsb0, 0x0 ;  /* 0x00008000000079c5 */ /* 0x000fe40000010000 */
[----:B------:R-:W-:Y:S06]  /*5990*/  BAR.SYNC.DEFER_BLOCKING 0x0 ;  /* 0x0000000000007b1d */ /* 0x000fec0000010000 */
[----:B------:R0:W-:Y:S04]  /*59a0*/  STS.128 [R2+UR8+0x800], R4 ;  /* 0x0008000402007988 */ /* 0x0001e80008000c08 */
[----:B0-----:R-:W2:Y:S04]  /*59b0*/  LDL.LU R4, [R1+0x2a0] ;  /* 0x0002a00001047983 */ /* 0x001ea80000300800 */
[----:B------:R-:W2:Y:S04]  /*59c0*/  LDL.LU R5, [R1+0x2a8] ;  /* 0x0002a80001057983 */ /* 0x000ea80000300800 */
[----:B------:R-:W2:Y:S04]  /*59d0*/  LDL.LU R6, [R1+0x2e0] ;  /* 0x0002e00001067983 */ /* 0x000ea80000300800 */
[----:B------:R-:W2:Y:S04]  /*59e0*/  LDL.LU R7, [R1+0x2e8] ;  /* 0x0002e80001077983 */ /* 0x000ea80000300800 */
[----:B------:R0:W-:Y:S04]  /*59f0*/  STS.128 [R2+UR8], R8 ;  /* 0x0000000802007988 */ /* 0x0001e80008000c08 */
[----:B0-----:R-:W3:Y:S04]  /*5a00*/  LDL.LU R8, [R1+0x2b0] ;  /* 0x0002b00001087983 */ /* 0x001ee80000300800 */
[----:B------:R-:W3:Y:S04]  /*5a10*/  LDL.LU R9, [R1+0x2b8] ;  /* 0x0002b80001097983 */ /* 0x000ee80000300800 */
[----:B------:R-:W3:Y:S04]  /*5a20*/  LDL.LU R10, [R1+0x2f0] ;  /* 0x0002f000010a7983 */ /* 0x000ee80000300800 */
[----:B------:R-:W3:Y:S04]  /*5a30*/  LDL.LU R11, [R1+0x2f8] ;  /* 0x0002f800010b7983 */ /* 0x000ee80000300800 */
[----:B--2---:R0:W-:Y:S04]  /*5a40*/  STS.128 [R2+UR8+0x1000], R4 ;  /* 0x0010000402007988 */ /* 0x0041e80008000c08 */
[----:B0-----:R-:W2:Y:S04]  /*5a50*/  LDL.LU R4, [R1+0x284] ;  /* 0x0002840001047983 */ /* 0x001ea80000300800 */
[----:B------:R-:W2:Y:S04]  /*5a60*/  LDL.LU R5, [R1+0x28c] ;  /* 0x00028c0001057983 */ /* 0x000ea80000300800 */
[----:B------:R-:W2:Y:S01]  /*5a70*/  LDL.LU R6, [R1+0x2c4] ;  /* 0x0002c40001067983 */ /* 0x000ea20000300800 */
[----:B------:R-:W-:-:S02]  /*5a80*/  MOV R7, R208 ;  /* 0x000000d000077202 */ /* 0x000fc40000000f00 */
[----:B------:R-:W-:Y:S01]  /*5a90*/  LOP3.LUT R208, R2, 0x10, RZ, 0x3c, !PT ;  /* 0x0000001002d07812 */ /* 0x000fe200078e3cff */
[----:B---3--:R-:W-:Y:S04]  /*5aa0*/  STS.128 [R2+UR8+0x1800], R8 ;  /* 0x0018000802007988 */ /* 0x008fe80008000c08 */
[----:B--2---:R0:W-:Y:S04]  /*5ab0*/  STS.128 [R208+UR8], R4 ;  /* 0x00000004d0007988 */ /* 0x0041e80008000c08 */
[----:B0-----:R-:W2:Y:S04]  /*5ac0*/  LDL.LU R4, [R1+0x294] ;  /* 0x0002940001047983 */ /* 0x001ea80000300800 */
[----:B------:R-:W2:Y:S04]  /*5ad0*/  LDL.LU R5, [R1+0x29c] ;  /* 0x00029c0001057983 */ /* 0x000ea80000300800 */
[----:B------:R-:W2:Y:S04]  /*5ae0*/  LDL.LU R6, [R1+0x2d4] ;  /* 0x0002d40001067983 */ /* 0x000ea80000300800 */
[----:B------:R-:W2:Y:S01]  /*5af0*/  LDL.LU R7, [R1+0x2dc] ;  /* 0x0002dc0001077983 */ /* 0x000ea20000300800 */
[----:B------:R-:W-:-:S03]  /*5b00*/  IMAD.SHL.U32 R3, R204, 0x100, RZ ;  /* 0x00000100cc037824 */ /* 0x000fc600078e00ff */
[----:B------:R-:W3:Y:S02]  /*5b10*/  LDL.LU R8, [R1+0x2a4] ;  /* 0x0002a40001087983 */ /* 0x000ee40000300800 */
[----:B------:R-:W-:Y:S02]  /*5b20*/  LOP3.LUT R3, R3, 0x1800, RZ, 0xc0, !PT ;  /* 0x0000180003037812 */ /* 0x000fe400078ec0ff */
[----:B------:R-:W3:Y:S02]  /*5b30*/  LDL.LU R9, [R1+0x2ac] ;  /* 0x0002ac0001097983 */ /* 0x000ee40000300800 */
[----:B------:R-:W-:Y:S02]  /*5b40*/  LOP3.LUT R0, R3, 0x70, R0, 0xf8, !PT ;  /* 0x0000007003007812 */ /* 0x000fe400078ef800 */
[----:B------:R-:W3:Y:S04]  /*5b50*/  LDL.LU R10, [R1+0x2e4] ;  /* 0x0002e400010a7983 */ /* 0x000ee80000300800 */
[----:B------:R-:W3:Y:S04]  /*5b60*/  LDL.LU R11, [R1+0x2ec] ;  /* 0x0002ec00010b7983 */ /* 0x000ee80000300800 */
[----:B--2---:R0:W-:Y:S02]  /*5b70*/  STS.128 [R208+UR8+0x800], R4 ;  /* 0x00080004d0007988 */ /* 0x0041e40008000c08 */
[----:B0-----:R-:W-:-:S04]  /*5b80*/  SHF.R.S32.HI R4, RZ, 0x5, R204 ;  /* 0x00000005ff047819 */ /* 0x001fc800000114cc */
[----:B------:R-:W-:Y:S02]  /*5b90*/  SGXT R3, R4, 0x1 ;  /* 0x000000010403781a */ /* 0x000fe40000000200 */
[----:B------:R-:W2:Y:S04]  /*5ba0*/  LDL.LU R4, [R1+0x2b4] ;  /* 0x0002b40001047983 */ /* 0x000ea80000300800 */
[----:B------:R-:W2:Y:S04]  /*5bb0*/  LDL.LU R5, [R1+0x2bc] ;  /* 0x0002bc0001057983 */ /* 0x000ea80000300800 */
[----:B------:R-:W2:Y:S01]  /*5bc0*/  LDL.LU R6, [R1+0x2f4] ;  /* 0x0002f40001067983 */ /* 0x000ea20000300800 */
[----:B------:R-:W-:-:S03]  /*5bd0*/  IMAD.MOV.U32 R7, RZ, RZ, R239 ;  /* 0x000000ffff077224 */ /* 0x000fc600078e00ef */
[----:B---3--:R-:W-:Y:S01]  /*5be0*/  STS.128 [R208+UR8+0x1000], R8 ;  /* 0x00100008d0007988 */ /* 0x008fe20008000c08 */
[----:B------:R-:W-:Y:S01]  /*5bf0*/  IMAD.SHL.U32 R204, R204, 0x2, RZ ;  /* 0x00000002cccc7824 */ /* 0x000fe200078e00ff */
[----:B------:R-:W-:-:S04]  /*5c00*/  LOP3.LUT R0, R0, 0x2010, R3, 0x78, !PT ;  /* 0x0000201000007812 */ /* 0x000fc800078e7803 */
[----:B------:R-:W-:-:S04]  /*5c10*/  LOP3.LUT R3, R204, 0x80, RZ, 0xc0, !PT ;  /* 0x00000080cc037812 */ /* 0x000fc800078ec0ff */
[----:B------:R-:W-:Y:S01]  /*5c20*/  IADD3 R0, R0, UR8, R3 ;  /* 0x0000000800007c10 */ /* 0x000fe2000fffe003 */
[----:B--2---:R0:W-:Y:S01]  /*5c30*/  STS.128 [R208+UR8+0x1800], R4 ;  /* 0x00180004d0007988 */ /* 0x0041e20008000c08 */
[----:B------:R-:W-:Y:S06]  /*5c40*/  BAR.SYNC.DEFER_BLOCKING 0x0 ;  /* 0x0000000000007b1d */ /* 0x000fec0000010000 */
[----:B------:R-:W1:Y:S01]  /*5c50*/  LDS.128 R8, [R0+0x100] ;  /* 0x0001000000087984 */ /* 0x000e620000000c00 */
[----:B0-----:R-:W-:-:S03]  /*5c60*/  MOV R4, R238 ;  /* 0x000000ee00047202 */ /* 0x001fc60000000f00 */
[----:B-1----:R-:W-:Y:S01]  /*5c70*/  STL [R1+0x6b4], R9 ;  /* 0x0006b40901007387 */ /* 0x002fe20000100800 */
[----:B------:R-:W-:Y:S01]  /*5c80*/  MOV R239, R8 ;  /* 0x0000000800ef7202 */ /* 0x000fe20000000f00 */
[----:B------:R-:W-:Y:S02]  /*5c90*/  IMAD.MOV.U32 R238, RZ, RZ, R10 ;  /* 0x000000ffffee7224 */ /* 0x000fe400078e000a */
[----:B------:R-:W-:Y:S04]  /*5ca0*/  STL [R1+0x6bc], R11 ;  /* 0x0006bc0b01007387 */ /* 0x000fe80000100800 */
[----:B------:R-:W0:Y:S04]  /*5cb0*/  LDS.128 R8, [R0+0x200] ;  /* 0x0002000000087984 */ /* 0x000e280000000c00 */
[----:B0-----:R-:W-:Y:S04]  /*5cc0*/  STL.64 [R1+0x6a0], R8 ;  /* 0x0006a00801007387 */ /* 0x001fe80000100a00 */
[----:B------:R-:W-:Y:S04]  /*5cd0*/  STL.64 [R1+0x6a8], R10 ;  /* 0x0006a80a01007387 */ /* 0x000fe80000100a00 */
        /* <DEDUP_REMOVED lines=9> */
[----:B------:R-:W0:Y:S01]  /*5d70*/  LDS.128 R8, [R0+0x600] ;  /* 0x0006000000087984 */ /* 0x000e220000000c00 */
[----:B------:R-:W-:-:S02]  /*5d80*/  IMAD.MOV.U32 R5, RZ, RZ, R207 ;  /* 0x000000ffff057224 */ /* 0x000fc400078e00cf */
[----:B------:R-:W-:Y:S02]  /*5d90*/  IMAD.MOV.U32 R6, RZ, RZ, R206 ;  /* 0x000000ffff067224 */ /* 0x000fe400078e00ce */
[----:B------:R-:W-:Y:S02]  /*5da0*/  IMAD.MOV.U32 R7, RZ, RZ, R205 ;  /* 0x000000ffff077224 */ /* 0x000fe400078e00cd */
[----:B------:R-:W-:Y:S04]  /*5db0*/  LDS.128 R204, [R0] ;  /* 0x0000000000cc7984 */ /* 0x000fe80000000c00 */
[----:B0-----:R-:W-:Y:S04]  /*5dc0*/  STL.64 [R1+0x660], R8 ;  /* 0x0006600801007387 */ /* 0x001fe80000100a00 */
[----:B------:R-:W-:Y:S04]  /*5dd0*/  STL.64 [R1+0x668], R10 ;  /* 0x0006680a01007387 */ /* 0x000fe80000100a00 */
[----:B------:R-:W0:Y:S01]  /*5de0*/  LDS.128 R8, [R0+0x700] ;  /* 0x0007000000087984 */ /* 0x000e220000000c00 */
[----:B------:R-:W-:Y:S06]  /*5df0*/  BAR.SYNC.DEFER_BLOCKING 0x0 ;  /* 0x0000000000007b1d */ /* 0x000fec0000010000 */
[----:B------:R1:W-:Y:S04]  /*5e00*/  STS.128 [R2+UR8], R4 ;  /* 0x0000000402007988 */ /* 0x0003e80008000c08 */
[----:B0-----:R0:W-:Y:S04]  /*5e10*/  STL.64 [R1+0x650], R8 ;  /* 0x0006500801007387 */ /* 0x0011e80000100a00 */
[----:B------:R2:W-:Y:S04]  /*5e20*/  STL.64 [R1+0x658], R10 ;  /* 0x0006580a01007387 */ /* 0x0005e80000100a00 */
[----:B-1----:R-:W3:Y:S04]  /*5e30*/  LDL.LU R4, [R1+0x110] ;  /* 0x0001100001047983 */ /* 0x002ee80000300800 */
[----:B------:R-:W3:Y:S04]  /*5e40*/  LDL.LU R5, [R1+0x118] ;  /* 0x0001180001057983 */ /* 0x000ee80000300800 */
[----:B------:R-:W3:Y:S04]  /*5e50*/  LDL.LU R6, [R1+0x150] ;  /* 0x0001500001067983 */ /* 0x000ee80000300800 */
[----:B------:R-:W3:Y:S04]  /*5e60*/  LDL.LU R7, [R1+0x158] ;  /* 0x0001580001077983 */ /* 0x000ee80000300800 */
[----:B0-----:R-:W4:Y:S04]  /*5e70*/  LDL.LU R8, [R1+0x120] ;  /* 0x0001200001087983 */ /* 0x001f280000300800 */
[----:B------:R-:W4:Y:S04]  /*5e80*/  LDL.LU R9, [R1+0x128] ;  /* 0x0001280001097983 */ /* 0x000f280000300800 */
[----:B--2---:R-:W4:Y:S04]  /*5e90*/  LDL.LU R10, [R1+0x160] ;  /* 0x00016000010a7983 */ /* 0x004f280000300800 */
[----:B------:R-:W4:Y:S04]  /*5ea0*/  LDL.LU R11, [R1+0x168] ;  /* 0x00016800010b7983 */ /* 0x000f280000300800 */
[----:B---3--:R0:W-:Y:S04]  /*5eb0*/  STS.128 [R2+UR8+0x800], R4 ;  /* 0x0008000402007988 */ /* 0x0081e80008000c08 */
[----:B0-----:R-:W2:Y:S04]  /*5ec0*/  LDL.LU R4, [R1+0x130] ;  /* 0x0001300001047983 */ /* 0x001ea80000300800 */
[----:B------:R-:W2:Y:S04]  /*5ed0*/  LDL.LU R5, [R1+0x138] ;  /* 0x0001380001057983 */ /* 0x000ea80000300800 */
[----:B------:R-:W2:Y:S04]  /*5ee0*/  LDL.LU R6, [R1+0x170] ;  /* 0x0001700001067983 */ /* 0x000ea80000300800 */
[----:B------:R-:W2:Y:S04]  /*5ef0*/  LDL.LU R7, [R1+0x178] ;  /* 0x0001780001077983 */ /* 0x000ea80000300800 */
[----:B--2---:R0:W-:Y:S04]  /*5f00*/  STS.128 [R2+UR8+0x1800], R4 ;  /* 0x0018000402007988 */ /* 0x0041e80008000c08 */
[----:B0-----:R-:W2:Y:S04]  /*5f10*/  LDL.LU R4, [R1+0x104] ;  /* 0x0001040001047983 */ /* 0x001ea80000300800 */
[----:B------:R-:W2:Y:S04]  /*5f20*/  LDL.LU R5, [R1+0x10c] ;  /* 0x00010c0001057983 */ /* 0x000ea80000300800 */
[----:B------:R-:W2:Y:S04]  /*5f30*/  LDL.LU R6, [R1+0x144] ;  /* 0x0001440001067983 */ /* 0x000ea80000300800 */
[----:B------:R-:W2:Y:S04]  /*5f40*/  LDL.LU R7, [R1+0x14c] ;  /* 0x00014c0001077983 */ /* 0x000ea80000300800 */
[----:B----4-:R0:W-:Y:S04]  /*5f50*/  STS.128 [R2+UR8+0x1000], R8 ;  /* 0x0010000802007988 */ /* 0x0101e80008000c08 */
[----:B0-----:R-:W3:Y:S04]  /*5f60*/  LDL.LU R8, [R1+0x124] ;  /* 0x0001240001087983 */ /* 0x001ee80000300800 */
[----:B------:R-:W3:Y:S04]  /*5f70*/  LDL.LU R9, [R1+0x12c] ;  /* 0x00012c0001097983 */ /* 0x000ee80000300800 */
[----:B------:R-:W3:Y:S04]  /*5f80*/  LDL.LU R10, [R1+0x164] ;  /* 0x00016400010a7983 */ /* 0x000ee80000300800 */
[----:B------:R-:W3:Y:S04]  /*5f90*/  LDL.LU R11, [R1+0x16c] ;  /* 0x00016c00010b7983 */ /* 0x000ee80000300800 */
[----:B--2---:R0:W-:Y:S04]  /*5fa0*/  STS.128 [R208+UR8], R4 ;  /* 0x00000004d0007988 */ /* 0x0041e80008000c08 */
[----:B0-----:R-:W2:Y:S04]  /*5fb0*/  LDL.LU R4, [R1+0x134] ;  /* 0x0001340001047983 */ /* 0x001ea80000300800 */
[----:B------:R-:W2:Y:S04]  /*5fc0*/  LDL.LU R5, [R1+0x13c] ;  /* 0x00013c0001057983 */ /* 0x000ea80000300800 */
[----:B------:R-:W2:Y:S04]  /*5fd0*/  LDL.LU R6, [R1+0x174] ;  /* 0x0001740001067983 */ /* 0x000ea80000300800 */
[----:B------:R-:W2:Y:S04]  /*5fe0*/  LDL.LU R7, [R1+0x17c] ;  /* 0x00017c0001077983 */ /* 0x000ea80000300800 */
[----:B------:R-:W-:Y:S04]  /*5ff0*/  STS.128 [R208+UR8+0x800], R12 ;  /* 0x0008000cd0007988 */ /* 0x000fe80008000c08 */
[----:B---3--:R-:W-:Y:S04]  /*6000*/  STS.128 [R208+UR8+0x1000], R8 ;  /* 0x00100008d0007988 */ /* 0x008fe80008000c08 */
[----:B--2---:R0:W-:Y:S01]  /*6010*/  STS.128 [R208+UR8+0x1800], R4 ;  /* 0x00180004d0007988 */ /* 0x0041e20008000c08 */
[----:B------:R-:W-:Y:S06]  /*6020*/  BAR.SYNC.DEFER_BLOCKING 0x0 ;  /* 0x0000000000007b1d */ /* 0x000fec0000010000 */
[----:B0-----:R-:W2:Y:S04]  /*6030*/  LDL.LU R4, [R1] ;  /* 0x0000000001047983 */ /* 0x001ea80000300800 */
[----:B------:R-:W2:Y:S04]  /*6040*/  LDL.LU R5, [R1+0x8] ;  /* 0x0000080001057983 */ /* 0x000ea80000300800 */
[----:B------:R-:W2:Y:S04]  /*6050*/  LDL.LU R6, [R1+0x40] ;  /* 0x0000400001067983 */ /* 0x000ea80000300800 */
[----:B------:R-:W2:Y:S04]  /*6060*/  LDL.LU R7, [R1+0x48] ;  /* 0x0000480001077983 */ /* 0x000ea80000300800 */
[----:B------:R-:W0:Y:S04]  /*6070*/  LDS.128 R12, [R0] ;  /* 0x00000000000c7984 */ /* 0x000e280000000c00 */
[----:B------:R-:W1:Y:S04]  /*6080*/  LDS.128 R8, [R0+0x100] ;  /* 0x0001000000087984 */ /* 0x000e680000000c00 */
[----:B0-----:R-:W-:Y:S04]  /*6090*/  STL.64 [R1+0x600], R12 ;  /* 0x0006000c01007387 */ /* 0x001fe80000100a00 */
[----:B------:R-:W-:Y:S04]  /*60a0*/  STL.64 [R1+0x608], R14 ;  /* 0x0006080e01007387 */ /* 0x000fe80000100a00 */
[----:B------:R-:W0:Y:S04]  /*60b0*/  LDS.128 R12, [R0+0x200] ;  /* 0x00020000000c7984 */ /* 0x000e280000000c00 */
[----:B-1----:R-:W-:Y:S04]  /*60c0*/  STL.64 [R1+0x5f0], R8 ;  /* 0x0005f00801007387 */ /* 0x002fe80000100a00 */
[----:B------:R-:W-:Y:S04]  /*60d0*/  STL.64 [R1+0x5f8], R10 ;  /* 0x0005f80a01007387 */ /* 0x000fe80000100a00 */
        /* <DEDUP_REMOVED lines=12> */
[----:B------:R-:W1:Y:S01]  /*61a0*/  LDS.128 R8, [R0+0x700] ;  /* 0x0007000000087984 */ /* 0x000e620000000c00 */
[----:B------:R-:W-:Y:S06]  /*61b0*/  BAR.SYNC.DEFER_BLOCKING 0x0 ;  /* 0x0000000000007b1d */ /* 0x000fec0000010000 */
[----:B0-----:R-:W-:Y:S04]  /*61c0*/  STL.64 [R1+0x620], R12 ;  /* 0x0006200c01007387 */ /* 0x001fe80000100a00 */
[----:B------:R-:W-:Y:S04]  /*61d0*/  STL.64 [R1+0x628], R14 ;  /* 0x0006280e01007387 */ /* 0x000fe80000100a00 */
[----:B-1----:R-:W-:Y:S04]  /*61e0*/  STL.64 [R1+0x610], R8 ;  /* 0x0006100801007387 */ /* 0x002fe80000100a00 */
[----:B------:R-:W-:Y:S04]  /*61f0*/  STL.64 [R1+0x618], R10 ;  /* 0x0006180a01007387 */ /* 0x000fe80000100a00 */
[----:B--2---:R0:W-:Y:S04]  /*6200*/  STS.128 [R2+UR8], R4 ;  /* 0x0000000402007988 */ /* 0x0041e80008000c08 */
[----:B0-----:R-:W2:Y:S04]  /*6210*/  LDL.LU R4, [R1+0x10] ;  /* 0x0000100001047983 */ /* 0x001ea80000300800 */
[----:B------:R-:W2:Y:S04]  /*6220*/  LDL.LU R5, [R1+0x18] ;  /* 0x0000180001057983 */ /* 0x000ea80000300800 */
[----:B------:R-:W2:Y:S04]  /*6230*/  LDL.LU R6, [R1+0x50] ;  /* 0x0000500001067983 */ /* 0x000ea80000300800 */
[----:B------:R-:W2:Y:S04]  /*6240*/  LDL.LU R7, [R1+0x58] ;  /* 0x0000580001077983 */ /* 0x000ea80000300800 */
[----:B------:R-:W3:Y:S04]  /*6250*/  LDL.LU R8, [R1+0x20] ;  /* 0x0000200001087983 */ /* 0x000ee80000300800 */
[----:B------:R-:W3:Y:S04]  /*6260*/  LDL.LU R9, [R1+0x28] ;  /* 0x0000280001097983 */ /* 0x000ee80000300800 */
[----:B------:R-:W3:Y:S04]  /*6270*/  LDL.LU R10, [R1+0x60] ;  /* 0x00006000010a7983 */ /* 0x000ee80000300800 */
[----:B------:R-:W3:Y:S04]  /*6280*/  LDL.LU R11, [R1+0x68] ;  /* 0x00006800010b7983 */ /* 0x000ee80000300800 */
[----:B--2---:R0:W-:Y:S04]  /*6290*/  STS.128 [R2+UR8+0x800], R4 ;  /* 0x0008000402007988 */ /* 0x0041e80008000c08 */
        /* <DEDUP_REMOVED lines=9> */
[----:B------:R-:W4:Y:S04]  /*6330*/  LDL.LU R12, [R1+0x14] ;  /* 0x00001400010c7983 */ /* 0x000f280000300800 */
[----:B------:R-:W4:Y:S01]  /*6340*/  LDL.LU R13, [R1+0x1c] ;  /* 0x00001c00010d7983 */ /* 0x000f220000300800 */
[----:B------:R-:W-:-:S03]  /*6350*/  IMAD.MOV.U32 R14, RZ, RZ, R200 ;  /* 0x000000ffff0e7224 */ /* 0x000fc600078e00c8 */
[----:B---3--:R0:W-:Y:S01]  /*6360*/  STS.128 [R2+UR8+0x1000], R8 ;  /* 0x0010000802007988 */ /* 0x0081e20008000c08 */
[----:B------:R-:W-:-:S03]  /*6370*/  IMAD.MOV.U32 R15, RZ, RZ, R201 ;  /* 0x000000ffff0f7224 */ /* 0x000fc600078e00c9 */
[----:B------:R-:W3:Y:S04]  /*6380*/  LDL.LU R200, [R1+0x938] ;  /* 0x0009380001c87983 */ /* 0x000ee80000300800 */
[----:B------:R-:W5:Y:S01]  /*6390*/  LDL.LU R201, [R1+0x934] ;  /* 0x0009340001c97983 */ /* 0x000f620000300800 */
[----:B0-----:R-:W-:Y:S01]  /*63a0*/  MOV R8, R202 ;  /* 0x000000ca00087202 */ /* 0x001fe20000000f00 */
[----:B------:R-:W-:Y:S02]  /*63b0*/  IMAD.MOV.U32 R9, RZ, RZ, R203 ;  /* 0x000000ffff097224 */ /* 0x000fe400078e00cb */
[----:B------:R-:W3:Y:S01]  /*63c0*/  LDL.LU R202, [R1+0x930] ;  /* 0x0009300001ca7983 */ /* 0x000ee20000300800 */
[----:B------:R-:W-:Y:S02]  /*63d0*/  IMAD.MOV.U32 R10, RZ, RZ, R236 ;  /* 0x000000ffff0a7224 */ /* 0x000fe400078e00ec */
[----:B------:R-:W-:Y:S01]  /*63e0*/  IMAD.MOV.U32 R11, RZ, RZ, R237 ;  /* 0x000000ffff0b7224 */ /* 0x000fe200078e00ed */
[----:B------:R-:W5:Y:S04]  /*63f0*/  LDL.LU R203, [R1+0x92c] ;  /* 0x00092c0001cb7983 */ /* 0x000f680000300800 */
[----:B------:R-:W-:Y:S04]  /*6400*/  STS.128 [R208+UR8+0x1000], R8 ;  /* 0x00100008d0007988 */ /* 0x000fe80008000c08 */
[----:B------:R-:W3:Y:S04]  /*6410*/  LDL.LU R236, [R1+0x928] ;  /* 0x0009280001ec7983 */ /* 0x000ee80000300800 */
[----:B------:R-:W5:Y:S04]  /*6420*/  LDL.LU R237, [R1+0x924] ;  /* 0x0009240001ed7983 */ /* 0x000f680000300800 */
[----:B--2---:R0:W-:Y:S04]  /*6430*/  STS.128 [R208+UR8], R4 ;  /* 0x00000004d0007988 */ /* 0x0041e80008000c08 */
[----:B----4-:R-:W-:Y:S01]  /*6440*/  STS.128 [R208+UR8+0x800], R12 ;  /* 0x0008000cd0007988 */ /* 0x010fe20008000c08 */
[----:B0-----:R-:W-:Y:S01]  /*6450*/  MOV R4, R19 ;  /* 0x0000001300047202 */ /* 0x001fe20000000f00 */
[----:B------:R-:W-:-:S02]  /*6460*/  IMAD.MOV.U32 R5, RZ, RZ, R18 ;  /* 0x000000ffff057224 */ /* 0x000fc400078e0012 */
[----:B------:R-:W-:Y:S02]  /*6470*/  IMAD.MOV.U32 R6, RZ, RZ, R17 ;  /* 0x000000ffff067224 */ /* 0x000fe400078e0011 */
[----:B------:R-:W-:-:S05]  /*6480*/  IMAD.MOV.U32 R7, RZ, RZ, R16 ;  /* 0x000000ffff077224 */ /* 0x000fca00078e0010 */
[----:B------:R-:W-:Y:S01]  /*6490*/  STS.128 [R208+UR8+0x1800], R4 ;  /* 0x00180004d0007988 */ /* 0x000fe20008000c08 */
[----:B------:R-:W-:Y:S06]  /*64a0*/  BAR.SYNC.DEFER_BLOCKING 0x0 ;  /* 0x0000000000007b1d */ /* 0x000fec0000010000 */
[----:B------:R-:W0:Y:S04]  /*64b0*/  LDS.128 R8, [R0] ;  /* 0x0000000000087984 */ /* 0x000e280000000c00 */
[----:B------:R-:W1:Y:S04]  /*64c0*/  LDS.128 R4, [R0+0x100] ;  /* 0x0001000000047984 */ /* 0x000e680000000c00 */
[----:B------:R-:W2:Y:S04]  /*64d0*/  LDS.128 R16, [R0+0x200] ;  /* 0x0002000000107984 */ /* 0x000ea80000000c00 */
[----:B0-----:R-:W-:Y:S04]  /*64e0*/  STL.64 [R1+0x5c0], R8 ;  /* 0x0005c00801007387 */ /* 0x001fe80000100a00 */
[----:B------:R-:W-:Y:S04]  /*64f0*/  STL.64 [R1+0x5c8], R10 ;  /* 0x0005c80a01007387 */ /* 0x000fe80000100a00 */
[----:B------:R-:W0:Y:S04]  /*6500*/  LDS.128 R8, [R0+0x300] ;  /* 0x0003000000087984 */ /* 0x000e280000000c00 */
[----:B-1----:R-:W-:Y:S04]  /*6510*/  STL.64 [R1+0x5b0], R4 ;  /* 0x0005b00401007387 */ /* 0x002fe80000100a00 */
[----:B------:R-:W-:Y:S04]  /*6520*/  STL.64 [R1+0x5b8], R6 ;  /* 0x0005b80601007387 */ /* 0x000fe80000100a00 */
[----:B------:R-:W1:Y:S04]  /*6530*/  LDS.128 R4, [R0+0x400] ;  /* 0x0004000000047984 */ /* 0x000e680000000c00 */
[----:B--2---:R-:W-:Y:S04]  /*6540*/  STL.64 [R1+0x5a0], R16 ;  /* 0x0005a01001007387 */ /* 0x004fe80000100a00 */
[----:B------:R-:W-:Y:S04]  /*6550*/  STL.64 [R1+0x5a8], R18 ;  /* 0x0005a81201007387 */ /* 0x000fe80000100a00 */
[----:B------:R-:W2:Y:S04]  /*6560*/  LDS.128 R16, [R0+0x500] ;  /* 0x0005000000107984 */ /* 0x000ea80000000c00 */
[----:B0-----:R-:W-:Y:S04]  /*6570*/  STL.64 [R1+0x590], R8 ;  /* 0x0005900801007387 */ /* 0x001fe80000100a00 */
[----:B------:R-:W-:Y:S04]  /*6580*/  STL.64 [R1+0x598], R10 ;  /* 0x0005980a01007387 */ /* 0x000fe80000100a00 */
[----:B------:R-:W0:Y:S04]  /*6590*/  LDS.128 R8, [R0+0x600] ;  /* 0x0006000000087984 */ /* 0x000e280000000c00 */
[----:B-1----:R-:W-:Y:S04]  /*65a0*/  STL.64 [R1+0x580], R4 ;  /* 0x0005800401007387 */ /* 0x002fe80000100a00 */
[----:B------:R-:W-:Y:S04]  /*65b0*/  STL.64 [R1+0x588], R6 ;  /* 0x0005880601007387 */ /* 0x000fe80000100a00 */
[----:B------:R-:W1:Y:S04]  /*65c0*/  LDS.128 R4, [R0+0x700] ;  /* 0x0007000000047984 */ /* 0x000e680000000c00 */
[----:B--2---:R2:W-:Y:S04]  /*65d0*/  STL.64 [R1+0x570], R16 ;  /* 0x0005701001007387 */ /* 0x0045e80000100a00 */
[----:B------:R4:W-:Y:S01]  /*65e0*/  STL.64 [R1+0x578], R18 ;  /* 0x0005781201007387 */ /* 0x0009e20000100a00 */
[----:B------:R-:W-:Y:S01]  /*65f0*/  MOV R12, R24 ;  /* 0x00000018000c7202 */ /* 0x000fe20000000f00 */
[----:B------:R-:W-:-:S02]  /*6600*/  IMAD.MOV.U32 R13, RZ, RZ, R26 ;  /* 0x000000ffff0d7224 */ /* 0x000fc400078e001a */
[----:B------:R-:W-:Y:S02]  /*6610*/  IMAD.MOV.U32 R14, RZ, RZ, R40 ;  /* 0x000000ffff0e7224 */ /* 0x000fe400078e0028 */
[----:B------:R-:W-:Y:S01]  /*6620*/  IMAD.MOV.U32 R15, RZ, RZ, R42 ;  /* 0x000000ffff0f7224 */ /* 0x000fe200078e002a */
[----:B------:R-:W-:Y:S01]  /*6630*/  BAR.SYNC.DEFER_BLOCKING 0x0 ;  /* 0x0000000000007b1d */ /* 0x000fe20000010000 */
[----:B--2---:R-:W-:Y:S01]  /*6640*/  MOV R16, R36 ;  /* 0x0000002400107202 */ /* 0x004fe20000000f00 */
[----:B------:R-:W-:-:S04]  /*6650*/  IMAD.MOV.U32 R17, RZ, RZ, R38 ;  /* 0x000000ffff117224 */ /* 0x000fc800078e0026 */
[----:B0-----:R0:W-:Y:S04]  /*6660*/  STL.64 [R1+0x560], R8 ;  /* 0x0005600801007387 */ /* 0x0011e80000100a00 */
[----:B------:R-:W-:Y:S01]  /*6670*/  STL.64 [R1+0x568], R10 ;  /* 0x0005680a01007387 */ /* 0x000fe20000100a00 */
[----:B----4-:R-:W-:-:S03]  /*6680*/  IMAD.MOV.U32 R18, RZ, RZ, R52 ;  /* 0x000000ffff127224 */ /* 0x010fc600078e0034 */
[----:B-1----:R1:W-:Y:S04]  /*6690*/  STL.64 [R1+0x550], R4 ;  /* 0x0005500401007387 */ /* 0x0023e80000100a00 */
[----:B------:R2:W-:Y:S01]  /*66a0*/  STL.64 [R1+0x558], R6 ;  /* 0x0005580601007387 */ /* 0x0005e20000100a00 */
[----:B0-----:R-:W-:Y:S01]  /*66b0*/  MOV R8, R32 ;  /* 0x0000002000087202 */ /* 0x001fe20000000f00 */
[----:B------:R-:W-:Y:S01]  /*66c0*/  IMAD.MOV.U32 R9, RZ, RZ, R34 ;  /* 0x000000ffff097224 */ /* 0x000fe200078e0022 */
[----:B-1----:R-:W-:Y:S01]  /*66d0*/  MOV R4, R28 ;  /* 0x0000001c00047202 */ /* 0x002fe20000000f00 */
[----:B------:R-:W-:Y:S02]  /*66e0*/  IMAD.MOV.U32 R5, RZ, RZ, R30 ;  /* 0x000000ffff057224 */ /* 0x000fe400078e001e */
[----:B--2---:R-:W-:-:S02]  /*66f0*/  IMAD.MOV.U32 R6, RZ, RZ, R44 ;  /* 0x000000ffff067224 */ /* 0x004fc400078e002c */
[----:B------:R-:W-:Y:S02]  /*6700*/  IMAD.MOV.U32 R7, RZ, RZ, R46 ;  /* 0x000000ffff077224 */ /* 0x000fe400078e002e */
[----:B------:R-:W-:Y:S02]  /*6710*/  IMAD.MOV.U32 R10, RZ, RZ, R48 ;  /* 0x000000ffff0a7224 */ /* 0x000fe400078e0030 */
[----:B------:R-:W-:Y:S01]  /*6720*/  IMAD.MOV.U32 R11, RZ, RZ, R50 ;  /* 0x000000ffff0b7224 */ /* 0x000fe200078e0032 */
[----:B------:R0:W-:Y:S01]  /*6730*/  STS.128 [R2+UR8+0x800], R4 ;  /* 0x0008000402007988 */ /* 0x0001e20008000c08 */
[----:B------:R-:W-:-:S03]  /*6740*/  IMAD.MOV.U32 R19, RZ, RZ, R54 ;  /* 0x000000ffff137224 */ /* 0x000fc600078e0036 */
[----:B------:R-:W-:Y:S04]  /*6750*/  STS.128 [R2+UR8], R12 ;  /* 0x0000000c02007988 */ /* 0x000fe80008000c08 */
[----:B------:R-:W-:Y:S04]  /*6760*/  STS.128 [R2+UR8+0x1000], R8 ;  /* 0x0010000802007988 */ /* 0x000fe80008000c08 */
[----:B------:R-:W-:Y:S01]  /*6770*/  STS.128 [R2+UR8+0x1800], R16 ;  /* 0x0018001002007988 */ /* 0x000fe20008000c08 */
[----:B0-----:R-:W-:Y:S01]  /*6780*/  MOV R4, R25 ;  /* 0x0000001900047202 */ /* 0x001fe20000000f00 */
[----:B------:R-:W-:-:S02]  /*6790*/  IMAD.MOV.U32 R5, RZ, RZ, R27 ;  /* 0x000000ffff057224 */ /* 0x000fc400078e001b */
[----:B------:R-:W-:Y:S02]  /*67a0*/  IMAD.MOV.U32 R6, RZ, RZ, R41 ;  /* 0x000000ffff067224 */ /* 0x000fe400078e0029 */
[----:B------:R-:W-:-:S05]  /*67b0*/  IMAD.MOV.U32 R7, RZ, RZ, R43 ;  /* 0x000000ffff077224 */ /* 0x000fca00078e002b */
[----:B------:R0:W-:Y:S02]  /*67c0*/  STS.128 [R208+UR8], R4 ;  /* 0x00000004d0007988 */ /* 0x0001e40008000c08 */
[----:B0-----:R-:W-:Y:S01]  /*67d0*/  MOV R4, R37 ;  /* 0x0000002500047202 */ /* 0x001fe20000000f00 */
[----:B------:R-:W-:Y:S02]  /*67e0*/  IMAD.MOV.U32 R5, RZ, RZ, R39 ;  /* 0x000000ffff057224 */ /* 0x000fe400078e0027 */
[----:B------:R-:W-:Y:S02]  /*67f0*/  IMAD.MOV.U32 R6, RZ, RZ, R53 ;  /* 0x000000ffff067224 */ /* 0x000fe400078e0035 */
[----:B------:R-:W-:-:S05]  /*6800*/  IMAD.MOV.U32 R7, RZ, RZ, R55 ;  /* 0x000000ffff077224 */ /* 0x000fca00078e0037 */
[----:B------:R0:W-:Y:S04]  /*6810*/  STS.128 [R208+UR8+0x1800], R4 ;  /* 0x00180004d0007988 */ /* 0x0001e80008000c08 */
[----:B0-----:R-:W2:Y:S04]  /*6820*/  LDL.LU R4, [R1+0x300] ;  /* 0x0003000001047983 */ /* 0x001ea80000300800 */
[----:B------:R-:W2:Y:S04]  /*6830*/  LDL.LU R5, [R1+0x308] ;  /* 0x0003080001057983 */ /* 0x000ea80000300800 */
[----:B------:R-:W2:Y:S04]  /*6840*/  LDL.LU R6, [R1+0x340] ;  /* 0x0003400001067983 */ /* 0x000ea80000300800 */
[----:B------:R-:W2:Y:S01]  /*6850*/  LDL.LU R7, [R1+0x348] ;  /* 0x0003480001077983 */ /* 0x000ea20000300800 */
[----:B------:R-:W-:Y:S01]  /*6860*/  MOV R12, R29 ;  /* 0x0000001d000c7202 */ /* 0x000fe20000000f00 */
[----:B------:R-:W-:Y:S01]  /*6870*/  IMAD.MOV.U32 R13, RZ, RZ, R31 ;  /* 0x000000ffff0d7224 */ /* 0x000fe200078e001f */
[----:B------:R-:W-:Y:S01]  /*6880*/  MOV R8, R33 ;  /* 0x0000002100087202 */ /* 0x000fe20000000f00 */
[----:B------:R-:W-:-:S02]  /*6890*/  IMAD.MOV.U32 R14, RZ, RZ, R45 ;  /* 0x000000ffff0e7224 */ /* 0x000fc400078e002d */
[----:B------:R-:W-:Y:S02]  /*68a0*/  IMAD.MOV.U32 R15, RZ, RZ, R47 ;  /* 0x000000ffff0f7224 */ /* 0x000fe400078e002f */
[----:B------:R-:W-:Y:S02]  /*68b0*/  IMAD.MOV.U32 R9, RZ, RZ, R35 ;  /* 0x000000ffff097224 */ /* 0x000fe400078e0023 */
[----:B------:R-:W-:Y:S02]  /*68c0*/  IMAD.MOV.U32 R10, RZ, RZ, R49 ;  /* 0x000000ffff0a7224 */ /* 0x000fe400078e0031 */
[----:B------:R-:W-:Y:S01]  /*68d0*/  IMAD.MOV.U32 R11, RZ, RZ, R51 ;  /* 0x000000ffff0b7224 */ /* 0x000fe200078e0033 */
[----:B------:R-:W-:Y:S04]  /*68e0*/  STS.128 [R208+UR8+0x800], R12 ;  /* 0x0008000cd0007988 */ /* 0x000fe80008000c08 */
[----:B------:R-:W-:Y:S01]  /*68f0*/  STS.128 [R208+UR8+0x1000], R8 ;  /* 0x00100008d0007988 */ /* 0x000fe20008000c08 */
[----:B------:R-:W-:Y:S06]  /*6900*/  BAR.SYNC.DEFER_BLOCKING 0x0 ;  /* 0x0000000000007b1d */ /* 0x000fec0000010000 */
[----:B------:R-:W0:Y:S04]  /*6910*/  LDS.128 R12, [R0] ;  /* 0x00000000000c7984 */ /* 0x000e280000000c00 */
[----:B------:R-:W1:Y:S04]  /*6920*/  LDS.128 R8, [R0+0x100] ;  /* 0x0001000000087984 */ /* 0x000e680000000c00 */
[----:B------:R-:W4:Y:S04]  /*6930*/  LDS.128 R16, [R0+0x200] ;  /* 0x0002000000107984 */ /* 0x000f280000000c00 */
[----:B0-----:R-:W-:Y:S04]  /*6940*/  STL.64 [R1+0x540], R12 ;  /* 0x0005400c01007387 */ /* 0x001fe80000100a00 */
[----:B------:R-:W-:Y:S04]  /*6950*/  STL.64 [R1+0x548], R14 ;  /* 0x0005480e01007387 */ /* 0x000fe80000100a00 */
[----:B------:R-:W0:Y:S04]  /*6960*/  LDS.128 R12, [R0+0x300] ;  /* 0x00030000000c7984 */ /* 0x000e280000000c00 */
[----:B-1----:R-:W-:Y:S04]  /*6970*/  STL.64 [R1+0x530], R8 ;  /* 0x0005300801007387 */ /* 0x002fe80000100a00 */
[----:B------:R-:W-:Y:S04]  /*6980*/  STL.64 [R1+0x538], R10 ;  /* 0x0005380a01007387 */ /* 0x000fe80000100a00 */
[----:B------:R-:W1:Y:S04]  /*6990*/  LDS.128 R8, [R0+0x400] ;  /* 0x0004000000087984 */ /* 0x000e680000000c00 */
[----:B----4-:R-:W-:Y:S04]  /*69a0*/  STL.64 [R1+0x520], R16 ;  /* 0x0005201001007387 */ /* 0x010fe80000100a00 */
[----:B------:R-:W-:Y:S04]  /*69b0*/  STL.64 [R1+0x528], R18 ;  /* 0x0005281201007387 */ /* 0x000fe80000100a00 */
[----:B------:R-:W4:Y:S04]  /*69c0*/  LDS.128 R16, [R0+0x500] ;  /* 0x0005000000107984 */ /* 0x000f280000000c00 */
[----:B0-----:R-:W-:Y:S04]  /*69d0*/  STL.64 [R1+0x510], R12 ;  /* 0x0005100c01007387 */ /* 0x001fe80000100a00 */
[----:B------:R-:W-:Y:S04]  /*69e0*/  STL.64 [R1+0x518], R14 ;  /* 0x0005180e01007387 */ /* 0x000fe80000100a00 */
[----:B------:R-:W0:Y:S04]  /*69f0*/  LDS.128 R12, [R0+0x600] ;  /* 0x00060000000c7984 */ /* 0x000e280000000c00 */
[----:B-1----:R-:W-:Y:S04]  /*6a00*/  STL.64 [R1+0x500], R8 ;  /* 0x0005000801007387 */ /* 0x002fe80000100a00 */
[----:B------:R-:W-:Y:S04]  /*6a10*/  STL.64 [R1+0x508], R10 ;  /* 0x0005080a01007387 */ /* 0x000fe80000100a00 */
[----:B------:R-:W1:Y:S01]  /*6a20*/  LDS.128 R8, [R0+0x700] ;  /* 0x0007000000087984 */ /* 0x000e620000000c00 */
[----:B------:R-:W-:Y:S06]  /*6a30*/  BAR.SYNC.DEFER_BLOCKING 0x0 ;  /* 0x0000000000007b1d */ /* 0x000fec0000010000 */
[----:B----4-:R-:W-:Y:S04]  /*6a40*/  STL.64 [R1+0x4f0], R16 ;  /* 0x0004f01001007387 */ /* 0x010fe80000100a00 */
[----:B------:R-:W-:Y:S04]  /*6a50*/  STL.64 [R1+0x4f8], R18 ;  /* 0x0004f81201007387 */ /* 0x000fe80000100a00 */
        /* <DEDUP_REMOVED lines=9> */
[----:B------:R-:W4:Y:S04]  /*6af0*/  LDL.LU R8, [R1+0x320] ;  /* 0x0003200001087983 */ /* 0x000f280000300800 */
[----:B------:R-:W4:Y:S04]  /*6b00*/  LDL.LU R9, [R1+0x328] ;  /* 0x0003280001097983 */ /* 0x000f280000300800 */
[----:B------:R-:W4:Y:S04]  /*6b10*/  LDL.LU R10, [R1+0x360] ;  /* 0x00036000010a7983 */ /* 0x000f280000300800 */
[----:B------:R-:W4:Y:S04]  /*6b20*/  LDL.LU R11, [R1+0x368] ;  /* 0x00036800010b7983 */ /* 0x000f280000300800 */
        /* <DEDUP_REMOVED lines=10> */
[----:B------:R-:W3:Y:S04]  /*6bd0*/  LDL.LU R12, [R1+0x314] ;  /* 0x00031400010c7983 */ /* 0x000ee80000300800 */
[----:B------:R-:W3:Y:S04]  /*6be0*/  LDL.LU R13, [R1+0x31c] ;  /* 0x00031c00010d7983 */ /* 0x000ee80000300800 */
[----:B------:R-:W3:Y:S04]  /*6bf0*/  LDL.LU R14, [R1+0x354] ;  /* 0x00035400010e7983 */ /* 0x000ee80000300800 */
[----:B----4-:R0:W-:Y:S04]  /*6c00*/  STS.128 [R2+UR8+0x1000], R8 ;  /* 0x0010000802007988 */ /* 0x0101e80008000c08 */
[----:B------:R-:W4:Y:S04]  /*6c10*/  LDL.LU R15, [R1+0x35c] ;  /* 0x00035c00010f7983 */ /* 0x000f280000300800 */
[----:B0-----:R-:W4:Y:S04]  /*6c20*/  LDL.LU R8, [R1+0x324] ;  /* 0x0003240001087983 */ /* 0x001f280000300800 */
[----:B------:R-:W4:Y:S04]  /*6c30*/  LDL.LU R9, [R1+0x32c] ;  /* 0x00032c0001097983 */ /* 0x000f280000300800 */
[----:B------:R-:W4:Y:S04]  /*6c40*/  LDL.LU R10, [R1+0x364] ;  /* 0x00036400010a7983 */ /* 0x000f280000300800 */
[----:B------:R-:W4:Y:S04]  /*6c50*/  LDL.LU R11, [R1+0x36c] ;  /* 0x00036c00010b7983 */ /* 0x000f280000300800 */
[----:B--2---:R0:W-:Y:S04]  /*6c60*/  STS.128 [R208+UR8], R4 ;  /* 0x00000004d0007988 */ /* 0x0041e80008000c08 */
[----:B0-----:R-:W2:Y:S04]  /*6c70*/  LDL.LU R4, [R1+0x334] ;  /* 0x0003340001047983 */ /* 0x001ea80000300800 */
[----:B------:R-:W2:Y:S01]  /*6c80*/  LDL.LU R5, [R1+0x33c] ;  /* 0x00033c0001057983 */ /* 0x000ea20000300800 */
[----:B-----5:R-:W-:Y:S01]  /*6c90*/  MOV R6, R237 ;  /* 0x000000ed00067202 */ /* 0x020fe20000000f00 */
[----:B---3--:R-:W-:-:S02]  /*6ca0*/  IMAD.MOV.U32 R7, RZ, RZ, R236 ;  /* 0x000000ffff077224 */ /* 0x008fc400078e00ec */
[----:B----4-:R-:W-:Y:S04]  /*6cb0*/  STS.128 [R208+UR8+0x800], R12 ;  /* 0x0008000cd0007988 */ /* 0x010fe80008000c08 */
[----:B------:R-:W-:Y:S04]  /*6cc0*/  STS.128 [R208+UR8+0x1000], R8 ;  /* 0x00100008d0007988 */ /* 0x000fe80008000c08 */
[----:B--2---:R-:W-:Y:S01]  /*6cd0*/  STS.128 [R208+UR8+0x1800], R4 ;  /* 0x00180004d0007988 */ /* 0x004fe20008000c08 */
[----:B------:R-:W-:Y:S06]  /*6ce0*/  BAR.SYNC.DEFER_BLOCKING 0x0 ;  /* 0x0000000000007b1d */ /* 0x000fec0000010000 */
[----:B------:R-:W0:Y:S04]  /*6cf0*/  LDS.128 R8, [R0+0x100] ;  /* 0x0001000000087984 */ /* 0x000e280000000c00 */
[----:B------:R-:W1:Y:S04]  /*6d00*/  LDS.128 R16, [R0+0x200] ;  /* 0x0002000000107984 */ /* 0x000e680000000c00 */
[----:B------:R-:W2:Y:S04]  /*6d10*/  LDS.128 R12, [R0+0x300] ;  /* 0x00030000000c7984 */ /* 0x000ea80000000c00 */
[----:B0-----:R-:W-:Y:S01]  /*6d20*/  STL [R1+0x4c4], R9 ;  /* 0x0004c40901007387 */ /* 0x001fe20000100800 */
[----:B------:R-:W-:-:S02]  /*6d30*/  IMAD.MOV.U32 R237, RZ, RZ, R8 ;  /* 0x000000ffffed7224 */ /* 0x000fc400078e0008 */
[----:B------:R-:W-:Y:S01]  /*6d40*/  IMAD.MOV.U32 R236, RZ, RZ, R10 ;  /* 0x000000ffffec7224 */ /* 0x000fe200078e000a */
[----:B------:R-:W-:Y:S04]  /*6d50*/  STL [R1+0x4cc], R11 ;  /* 0x0004cc0b01007387 */ /* 0x000fe80000100800 */
        /* <DEDUP_REMOVED lines=9> */
[----:B------:R-:W0:Y:S01]  /*6df0*/  LDS.128 R8, [R0+0x700] ;  /* 0x0007000000087984 */ /* 0x000e220000000c00 */
[----:B------:R-:W-:Y:S01]  /*6e00*/  IMAD.MOV.U32 R4, RZ, RZ, R203 ;  /* 0x000000ffff047224 */ /* 0x000fe200078e00cb */
[----:B------:R-:W-:Y:S01]  /*6e10*/  MOV R6, R201 ;  /* 0x000000c900067202 */ /* 0x000fe20000000f00 */
[----:B------:R-:W-:-:S02]  /*6e20*/  IMAD.MOV.U32 R5, RZ, RZ, R202 ;  /* 0x000000ffff057224 */ /* 0x000fc400078e00ca */
[----:B------:R-:W-:Y:S02]  /*6e30*/  IMAD.MOV.U32 R7, RZ, RZ, R200 ;  /* 0x000000ffff077224 */ /* 0x000fe400078e00c8 */
[----:B------:R-:W-:Y:S01]  /*6e40*/  LDS.128 R200, [R0] ;  /* 0x0000000000c87984 */ /* 0x000fe20000000c00 */
[----:B------:R-:W-:Y:S06]  /*6e50*/  BAR.SYNC.DEFER_BLOCKING 0x0 ;  /* 0x0000000000007b1d */ /* 0x000fec0000010000 */
[----:B-1----:R-:W-:Y:S04]  /*6e60*/  STL.64 [R1+0x480], R16 ;  /* 0x0004801001007387 */ /* 0x002fe80000100a00 */
[----:B------:R-:W-:Y:S04]  /*6e70*/  STL.64 [R1+0x488], R18 ;  /* 0x0004881201007387 */ /* 0x000fe80000100a00 */
[----:B--2---:R-:W-:Y:S04]  /*6e80*/  STL.64 [R1+0x370], R12 ;  /* 0x0003700c01007387 */ /* 0x004fe80000100a00 */
[----:B------:R-:W-:Y:S04]  /*6e90*/  STL.64 [R1+0x378], R14 ;  /* 0x0003780e01007387 */ /* 0x000fe80000100a00 */
        /* <DEDUP_REMOVED lines=25> */
[----:B------:R-:W3:Y:S04]  /*7030*/  LDL.LU R15, [R1+0x1dc] ;  /* 0x0001dc00010f7983 */ /* 0x000ee80000300800 */
[----:B0-----:R-:W4:Y:S04]  /*7040*/  LDL.LU R8, [R1+0x1a4] ;  /* 0x0001a40001087983 */ /* 0x001f280000300800 */
[----:B------:R-:W4:Y:S04]  /*7050*/  LDL.LU R9, [R1+0x1ac] ;  /* 0x0001ac0001097983 */ /* 0x000f280000300800 */
[----:B------:R-:W4:Y:S04]  /*7060*/  LDL.LU R10, [R1+0x1e4] ;  /* 0x0001e400010a7983 */ /* 0x000f280000300800 */
[----:B------:R-:W4:Y:S04]  /*7070*/  LDL.LU R11, [R1+0x1ec] ;  /* 0x0001ec00010b7983 */ /* 0x000f280000300800 */
[----:B--2---:R0:W-:Y:S04]  /*7080*/  STS.128 [R208+UR8], R4 ;  /* 0x00000004d0007988 */ /* 0x0041e80008000c08 */
[----:B0-----:R-:W2:Y:S04]  /*7090*/  LDL.LU R4, [R1+0x1b4] ;  /* 0x0001b40001047983 */ /* 0x001ea80000300800 */
[----:B------:R-:W2:Y:S04]  /*70a0*/  LDL.LU R5, [R1+0x1bc] ;  /* 0x0001bc0001057983 */ /* 0x000ea80000300800 */
[----:B------:R-:W2:Y:S04]  /*70b0*/  LDL.LU R6, [R1+0x1f4] ;  /* 0x0001f40001067983 */ /* 0x000ea80000300800 */
[----:B------:R-:W2:Y:S04]  /*70c0*/  LDL.LU R7, [R1+0x1fc] ;  /* 0x0001fc0001077983 */ /* 0x000ea80000300800 */
[----:B---3--:R-:W-:Y:S04]  /*70d0*/  STS.128 [R208+UR8+0x800], R12 ;  /* 0x0008000cd0007988 */ /* 0x008fe80008000c08 */
[----:B----4-:R-:W-:Y:S04]  /*70e0*/  STS.128 [R208+UR8+0x1000], R8 ;  /* 0x00100008d0007988 */ /* 0x010fe80008000c08 */
[----:B--2---:R0:W-:Y:S01]  /*70f0*/  STS.128 [R208+UR8+0x1800], R4 ;  /* 0x00180004d0007988 */ /* 0x0041e20008000c08 */
[----:B------:R-:W-:Y:S06]  /*7100*/  BAR.SYNC.DEFER_BLOCKING 0x0 ;  /* 0x0000000000007b1d */ /* 0x000fec0000010000 */
[----:B0-----:R-:W2:Y:S04]  /*7110*/  LDL.LU R4, [R1+0x80] ;  /* 0x0000800001047983 */ /* 0x001ea80000300800 */
[----:B------:R-:W2:Y:S04]  /*7120*/  LDL.LU R5, [R1+0x88] ;  /* 0x0000880001057983 */ /* 0x000ea80000300800 */
[----:B------:R-:W2:Y:S04]  /*7130*/  LDL.LU R6, [R1+0xc0] ;  /* 0x0000c00001067983 */ /* 0x000ea80000300800 */
[----:B------:R-:W2:Y:S04]  /*7140*/  LDL.LU R7, [R1+0xc8] ;  /* 0x0000c80001077983 */ /* 0x000ea80000300800 */
[----:B------:R-:W0:Y:S04]  /*7150*/  LDS.128 R12, [R0] ;  /* 0x00000000000c7984 */ /* 0x000e280000000c00 */
[----:B------:R-:W1:Y:S04]  /*7160*/  LDS.128 R8, [R0+0x100] ;  /* 0x0001000000087984 */ /* 0x000e680000000c00 */
[----:B------:R-:W3:Y:S04]  /*7170*/  LDS.128 R16, [R0+0x200] ;  /* 0x0002000000107984 */ /* 0x000ee80000000c00 */
[----:B0-----:R-:W-:Y:S04]  /*7180*/  STL.64 [R1+0x310], R12 ;  /* 0x0003100c01007387 */ /* 0x001fe80000100a00 */
[----:B------:R-:W-:Y:S04]  /*7190*/  STL.64 [R1+0x318], R14 ;  /* 0x0003180e01007387 */ /* 0x000fe80000100a00 */
[----:B------:R-:W0:Y:S04]  /*71a0*/  LDS.128 R12, [R0+0x300] ;  /* 0x00030000000c7984 */ /* 0x000e280000000c00 */
[----:B-1----:R-:W-:Y:S04]  /*71b0*/  STL.64 [R1+0x300], R8 ;  /* 0x0003000801007387 */ /* 0x002fe80000100a00 */
[----:B------:R-:W-:Y:S04]  /*71c0*/  STL.64 [R1+0x308], R10 ;  /* 0x0003080a01007387 */ /* 0x000fe80000100a00 */
[----:B------:R-:W1:Y:S04]  /*71d0*/  LDS.128 R8, [R0+0x400] ;  /* 0x0004000000087984 */ /* 0x000e680000000c00 */
[----:B---3--:R-:W-:Y:S04]  /*71e0*/  STL.64 [R1+0x2f0], R16 ;  /* 0x0002f01001007387 */ /* 0x008fe80000100a00 */
[----:B------:R-:W-:Y:S04]  /*71f0*/  STL.64 [R1+0x2f8], R18 ;  /* 0x0002f81201007387 */ /* 0x000fe80000100a00 */
[----:B------:R-:W3:Y:S04]  /*7200*/  LDS.128 R16, [R0+0x500] ;  /* 0x0005000000107984 */ /* 0x000ee80000000c00 */
[----:B0-----:R-:W-:Y:S04]  /*7210*/  STL.64 [R1+0x2e0], R12 ;  /* 0x0002e00c01007387 */ /* 0x001fe80000100a00 */
[----:B------:R-:W-:Y:S04]  /*7220*/  STL.64 [R1+0x2e8], R14 ;  /* 0x0002e80e01007387 */ /* 0x000fe80000100a00 */
[----:B------:R-:W0:Y:S04]  /*7230*/  LDS.128 R12, [R0+0x600] ;  /* 0x00060000000c7984 */ /* 0x000e280000000c00 */
[----:B-1----:R-:W-:Y:S04]  /*7240*/  STL.64 [R1+0x350], R8 ;  /* 0x0003500801007387 */ /* 0x002fe80000100a00 */
[----:B------:R-:W-:Y:S04]  /*7250*/  STL.64 [R1+0x358], R10 ;  /* 0x0003580a01007387 */ /* 0x000fe80000100a00 */
[----:B------:R-:W1:Y:S01]  /*7260*/  LDS.128 R8, [R0+0x700] ;  /* 0x0007000000087984 */ /* 0x000e620000000c00 */
[----:B------:R-:W-:Y:S06]  /*7270*/  BAR.SYNC.DEFER_BLOCKING 0x0 ;  /* 0x0000000000007b1d */ /* 0x000fec0000010000 */
[----:B---3--:R-:W-:Y:S04]  /*7280*/  STL.64 [R1+0x340], R16 ;  /* 0x0003401001007387 */ /* 0x008fe80000100a00 */
[----:B------:R-:W-:Y:S04]  /*7290*/  STL.64 [R1+0x348], R18 ;  /* 0x0003481201007387 */ /* 0x000fe80000100a00 */
[----:B0-----:R0:W-:Y:S04]  /*72a0*/  STL.64 [R1+0x330], R12 ;  /* 0x0003300c01007387 */ /* 0x0011e80000100a00 */
[----:B------:R-:W-:Y:S04]  /*72b0*/  STL.64 [R1+0x338], R14 ;  /* 0x0003380e01007387 */ /* 0x000fe80000100a00 */
[----:B-1----:R1:W-:Y:S04]  /*72c0*/  STL.64 [R1+0x320], R8 ;  /* 0x0003200801007387 */ /* 0x0023e80000100a00 */
[----:B------:R3:W-:Y:S01]  /*72d0*/  STL.64 [R1+0x328], R10 ;  /* 0x0003280a01007387 */ /* 0x0007e20000100a00 */
[----:B0-----:R-:W-:-:S02]  /*72e0*/  MOV R12, R228 ;  /* 0x000000e4000c7202 */ /* 0x001fc40000000f00 */
[----:B-1----:R-:W-:Y:S01]  /*72f0*/  MOV R8, R160 ;  /* 0x000000a000087202 */ /* 0x002fe20000000f00 */
[----:B------:R-:W-:Y:S02]  /*7300*/  IMAD.MOV.U32 R9, RZ, RZ, R161 ;  /* 0x000000ffff097224 */ /* 0x000fe400078e00a1 */
[----:B---3--:R-:W-:Y:S02]  /*7310*/  IMAD.MOV.U32 R10, RZ, RZ, R162 ;  /* 0x000000ffff0a7224 */ /* 0x008fe400078e00a2 */
[----:B------:R-:W-:Y:S02]  /*7320*/  IMAD.MOV.U32 R11, RZ, RZ, R163 ;  /* 0x000000ffff0b7224 */ /* 0x000fe400078e00a3 */
[----:B------:R-:W-:-:S03]  /*7330*/  IMAD.MOV.U32 R13, RZ, RZ, R226 ;  /* 0x000000ffff0d7224 */ /* 0x000fc600078e00e2 */
[----:B------:R0:W-:Y:S01]  /*7340*/  STS.128 [R2+UR8+0x1000], R8 ;  /* 0x0010000802007988 */ /* 0x0001e20008000c08 */
[----:B------:R-:W-:Y:S02]  /*7350*/  IMAD.MOV.U32 R14, RZ, RZ, R252 ;  /* 0x000000ffff0e7224 */ /* 0x000fe400078e00fc */
[----:B------:R-:W-:Y:S01]  /*7360*/  IMAD.MOV.U32 R15, RZ, RZ, R240 ;  /* 0x000000ffff0f7224 */ /* 0x000fe200078e00f0 */
[----:B0-----:R-:W-:Y:S01]  /*7370*/  MOV R8, R241 ;  /* 0x000000f100087202 */ /* 0x001fe20000000f00 */
[----:B------:R-:W-:Y:S02]  /*7380*/  IMAD.MOV.U32 R9, RZ, RZ, R242 ;  /* 0x000000ffff097224 */ /* 0x000fe400078e00f2 */
[----:B------:R-:W-:Y:S02]  /*7390*/  IMAD.MOV.U32 R10, RZ, RZ, R243 ;  /* 0x000000ffff0a7224 */ /* 0x000fe400078e00f3 */
[----:B------:R-:W-:Y:S01]  /*73a0*/  IMAD.MOV.U32 R11, RZ, RZ, R244 ;  /* 0x000000ffff0b7224 */ /* 0x000fe200078e00f4 */
[----:B--2---:R0:W-:Y:S02]  /*73b0*/  STS.128 [R2+UR8], R4 ;  /* 0x0000000402007988 */ /* 0x0041e40008000c08 */
[----:B0-----:R-:W-:Y:S01]  /*73c0*/  MOV R4, R156 ;  /* 0x0000009c00047202 */ /* 0x001fe20000000f00 */
[----:B------:R-:W-:Y:S01]  /*73d0*/  IMAD.MOV.U32 R5, RZ, RZ, R157 ;  /* 0x000000ffff057224 */ /* 0x000fe200078e009d */
[----:B------:R-:W2:Y:S01]  /*73e0*/  LDL.LU R156, [R1+0x920] ;  /* 0x00092000019c7983 */ /* 0x000ea20000300800 */
[----:B------:R-:W-:-:S02]  /*73f0*/  IMAD.MOV.U32 R6, RZ, RZ, R158 ;  /* 0x000000ffff067224 */ /* 0x000fc400078e009e */
[----:B------:R-:W-:Y:S01]  /*7400*/  IMAD.MOV.U32 R7, RZ, RZ, R159 ;  /* 0x000000ffff077224 */ /* 0x000fe200078e009f */
[----:B------:R-:W3:Y:S04]  /*7410*/  LDL.LU R157, [R1+0x91c] ;  /* 0x00091c00019d7983 */ /* 0x000ee80000300800 */
[----:B------:R0:W-:Y:S04]  /*7420*/  STS.128 [R2+UR8+0x800], R4 ;  /* 0x0008000402007988 */ /* 0x0001e80008000c08 */
[----:B------:R-:W4:Y:S04]  /*7430*/  LDL.LU R158, [R1+0x918] ;  /* 0x00091800019e7983 */ /* 0x000f280000300800 */
[----:B------:R-:W5:Y:S04]  /*7440*/  LDL.LU R159, [R1+0x914] ;  /* 0x00091400019f7983 */ /* 0x000f680000300800 */
[----:B------:R-:W2:Y:S01]  /*7450*/  LDL.LU R160, [R1+0x910] ;  /* 0x0009100001a07983 */ /* 0x000ea20000300800 */
[----:B0-----:R-:W-:Y:S01]  /*7460*/  MOV R4, R164 ;  /* 0x000000a400047202 */ /* 0x001fe20000000f00 */
[----:B------:R-:W-:-:S02]  /*7470*/  IMAD.MOV.U32 R5, RZ, RZ, R165 ;  /* 0x000000ffff057224 */ /* 0x000fc400078e00a5 */
[----:B------:R-:W2:Y:S01]  /*7480*/  LDL.LU R161, [R1+0x90c] ;  /* 0x00090c0001a17983 */ /* 0x000ea20000300800 */
[----:B------:R-:W-:Y:S02]  /*7490*/  IMAD.MOV.U32 R6, RZ, RZ, R166 ;  /* 0x000000ffff067224 */ /* 0x000fe400078e00a6 */
[----:B------:R-:W-:Y:S01]  /*74a0*/  IMAD.MOV.U32 R7, RZ, RZ, R167 ;  /* 0x000000ffff077224 */ /* 0x000fe200078e00a7 */
[----:B------:R-:W2:Y:S04]  /*74b0*/  LDL.LU R162, [R1+0x908] ;  /* 0x0009080001a27983 */ /* 0x000ea80000300800 */
[----:B------:R0:W-:Y:S04]  /*74c0*/  STS.128 [R2+UR8+0x1800], R4 ;  /* 0x0018000402007988 */ /* 0x0001e80008000c08 */
[----:B------:R-:W-:Y:S04]  /*74d0*/  STS.128 [R208+UR8+0x800], R12 ;  /* 0x0008000cd0007988 */ /* 0x000fe80008000c08 */
[----:B------:R-:W2:Y:S01]  /*74e0*/  LDL.LU R163, [R1+0x904] ;  /* 0x0009040001a37983 */ /* 0x000ea20000300800 */
[----:B0-----:R-:W-:Y:S01]  /*74f0*/  MOV R4, R196 ;  /* 0x000000c400047202 */ /* 0x001fe20000000f00 */
[----:B------:R-:W-:-:S02]  /*7500*/  IMAD.MOV.U32 R5, RZ, RZ, R197 ;  /* 0x000000ffff057224 */ /* 0x000fc400078e00c5 */
[----:B------:R-:W-:Y:S02]  /*7510*/  IMAD.MOV.U32 R6, RZ, RZ, R198 ;  /* 0x000000ffff067224 */ /* 0x000fe400078e00c6 */
[----:B------:R-:W-:Y:S01]  /*7520*/  IMAD.MOV.U32 R7, RZ, RZ, R199 ;  /* 0x000000ffff077224 */ /* 0x000fe200078e00c7 */
[----:B------:R-:W-:Y:S04]  /*7530*/  STS.128 [R208+UR8+0x1000], R8 ;  /* 0x00100008d0007988 */ /* 0x000fe80008000c08 */
[----:B------:R0:W-:Y:S04]  /*7540*/  STS.128 [R208+UR8], R4 ;  /* 0x00000004d0007988 */ /* 0x0001e80008000c08 */
[----:B------:R-:W2:Y:S04]  /*7550*/  LDL.LU R164, [R1+0x900] ;  /* 0x0009000001a47983 */ /* 0x000ea80000300800 */
[----:B------:R-:W2:Y:S04]  /*7560*/  LDL.LU R165, [R1+0x8fc] ;  /* 0x0008fc0001a57983 */ /* 0x000ea80000300800 */
[----:B------:R-:W2:Y:S01]  /*7570*/  LDL.LU R166, [R1+0x8f8] ;  /* 0x0008f80001a67983 */ /* 0x000ea20000300800 */
[----:B0-----:R-:W-:Y:S01]  /*7580*/  MOV R4, R245 ;  /* 0x000000f500047202 */ /* 0x001fe20000000f00 */
[----:B------:R-:W-:-:S02]  /*7590*/  IMAD.MOV.U32 R5, RZ, RZ, R246 ;  /* 0x000000ffff057224 */ /* 0x000fc400078e00f6 */
[----:B------:R-:W2:Y:S01]  /*75a0*/  LDL.LU R167, [R1+0x8f4] ;  /* 0x0008f40001a77983 */ /* 0x000ea20000300800 */
[----:B------:R-:W-:Y:S02]  /*75b0*/  IMAD.MOV.U32 R6, RZ, RZ, R233 ;  /* 0x000000ffff067224 */ /* 0x000fe400078e00e9 */
[----:B------:R-:W-:Y:S01]  /*75c0*/  IMAD.MOV.U32 R7, RZ, RZ, R234 ;  /* 0x000000ffff077224 */ /* 0x000fe200078e00ea */
[----:B------:R-:W2:Y:S04]  /*75d0*/  LDL.LU R196, [R1+0x8f0] ;  /* 0x0008f00001c47983 */ /* 0x000ea80000300800 */
[----:B------:R-:W-:Y:S01]  /*75e0*/  STS.128 [R208+UR8+0x1800], R4 ;  /* 0x00180004d0007988 */ /* 0x000fe20008000c08 */
[----:B------:R-:W-:Y:S06]  /*75f0*/  BAR.SYNC.DEFER_BLOCKING 0x0 ;  /* 0x0000000000007b1d */ /* 0x000fec0000010000 */
[----:B------:R-:W2:Y:S04]  /*7600*/  LDL.LU R197, [R1+0x8ec] ;  /* 0x0008ec0001c57983 */ /* 0x000ea80000300800 */
[----:B------:R-:W2:Y:S04]  /*7610*/  LDL.LU R198, [R1+0x8e8] ;  /* 0x0008e80001c67983 */ /* 0x000ea80000300800 */
[----:B------:R-:W2:Y:S04]  /*7620*/  LDL.LU R199, [R1+0x8e4] ;  /* 0x0008e40001c77983 */ /* 0x000ea80000300800 */
[----:B------:R-:W2:Y:S04]  /*7630*/  LDL.LU R228, [R1+0x8e0] ;  /* 0x0008e00001e47983 */ /* 0x000ea80000300800 */
[----:B------:R-:W0:Y:S04]  /*7640*/  LDS.128 R8, [R0] ;  /* 0x0000000000087984 */ /* 0x000e280000000c00 */
[----:B------:R-:W1:Y:S04]  /*7650*/  LDS.128 R4, [R0+0x100] ;  /* 0x0001000000047984 */ /* 0x000e680000000c00 */
[----:B------:R-:W2:Y:S04]  /*7660*/  LDL.LU R226, [R1+0x8dc] ;  /* 0x0008dc0001e27983 */ /* 0x000ea80000300800 */
[----:B------:R-:W2:Y:S04]  /*7670*/  LDL.LU R252, [R1+0x8d8] ;  /* 0x0008d80001fc7983 */ /* 0x000ea80000300800 */
[----:B------:R-:W2:Y:S04]  /*7680*/  LDL.LU R240, [R1+0x8d4] ;  /* 0x0008d40001f07983 */ /* 0x000ea80000300800 */
[----:B------:R-:W3:Y:S04]  /*7690*/  LDL.LU R241, [R1+0x8d0] ;  /* 0x0008d00001f17983 */ /* 0x000ee80000300800 */
[----:B------:R-:W4:Y:S04]  /*76a0*/  LDL.LU R242, [R1+0x8cc] ;  /* 0x0008cc0001f27983 */ /* 0x000f280000300800 */
[----:B------:R-:W5:Y:S04]  /*76b0*/  LDL.LU R243, [R1+0x8c8] ;  /* 0x0008c80001f37983 */ /* 0x000f680000300800 */
[----:B------:R-:W2:Y:S04]  /*76c0*/  LDL.LU R244, [R1+0x8c4] ;  /* 0x0008c40001f47983 */ /* 0x000ea80000300800 */
[----:B------:R-:W3:Y:S04]  /*76d0*/  LDL.LU R245, [R1+0x8c0] ;  /* 0x0008c00001f57983 */ /* 0x000ee80000300800 */
[----:B------:R-:W3:Y:S04]  /*76e0*/  LDL.LU R246, [R1+0x8bc] ;  /* 0x0008bc0001f67983 */ /* 0x000ee80000300800 */
[----:B------:R-:W4:Y:S04]  /*76f0*/  LDL.LU R233, [R1+0x8b8] ;  /* 0x0008b80001e97983 */ /* 0x000f280000300800 */
[----:B------:R-:W5:Y:S04]  /*7700*/  LDL.LU R234, [R1+0x8b4] ;  /* 0x0008b40001ea7983 */ /* 0x000f680000300800 */
[----:B------:R-:W1:Y:S04]  /*7710*/  LDS.128 R16, [R0+0x200] ;  /* 0x0002000000107984 */ /* 0x000e680000000c00 */
[----:B0-----:R-:W-:Y:S04]  /*7720*/  STL.64 [R1+0x2d0], R8 ;  /* 0x0002d00801007387 */ /* 0x001fe80000100a00 */
[----:B------:R-:W-:Y:S04]  /*7730*/  STL.64 [R1+0x2d8], R10 ;  /* 0x0002d80a01007387 */ /* 0x000fe80000100a00 */
[----:B------:R-:W0:Y:S04]  /*7740*/  LDS.128 R8, [R0+0x300] ;  /* 0x0003000000087984 */ /* 0x000e280000000c00 */
[----:B-1----:R-:W-:Y:S04]  /*7750*/  STL.64 [R1+0x2c0], R4 ;  /* 0x0002c00401007387 */ /* 0x002fe80000100a00 */
[----:B------:R-:W-:Y:S04]  /*7760*/  STL.64 [R1+0x2c8], R6 ;  /* 0x0002c80601007387 */ /* 0x000fe80000100a00 */
[----:B------:R-:W1:Y:S04]  /*7770*/  LDS.128 R4, [R0+0x400] ;  /* 0x0004000000047984 */ /* 0x000e680000000c00 */
[----:B------:R-:W-:Y:S04]  /*7780*/  STL.64 [R1+0x2b0], R16 ;  /* 0x0002b01001007387 */ /* 0x000fe80000100a00 */
        /* <DEDUP_REMOVED lines=8> */
[----:B------:R-:W-:Y:S01]  /*7810*/  MOV R12, R56 ;  /* 0x00000038000c7202 */ /* 0x000fe20000000f00 */
[----:B------:R-:W-:-:S02]  /*7820*/  IMAD.MOV.U32 R13, RZ, RZ, R58 ;  /* 0x000000ffff0d7224 */ /* 0x000fc400078e003a */
[----:B------:R-:W-:Y:S01]  /*7830*/  IMAD.MOV.U32 R14, RZ, RZ, R72 ;  /* 0x000000ffff0e7224 */ /* 0x000fe200078e0048 */
[----:B------:R0:W-:Y:S04]  /*7840*/  STL.64 [R1+0x280], R16 ;  /* 0x0002801001007387 */ /* 0x0001e80000100a00 */
[----:B------:R-:W-:Y:S04]  /*7850*/  STL.64 [R1+0x288], R18 ;  /* 0x0002881201007387 */ /* 0x000fe80000100a00 */
[----:B0-----:R0:W-:Y:S04]  /*7860*/  STL.64 [R1+0x1f0], R8 ;  /* 0x0001f00801007387 */ /* 0x0011e80000100a00 */
[----:B------:R-:W-:Y:S01]  /*7870*/  STL.64 [R1+0x1f8], R10 ;  /* 0x0001f80a01007387 */ /* 0x000fe20000100a00 */
[----:B------:R-:W-:Y:S01]  /*7880*/  IMAD.MOV.U32 R15, RZ, RZ, R74 ;  /* 0x000000ffff0f7224 */ /* 0x000fe200078e004a */
[----:B------:R-:W-:Y:S01]  /*7890*/  BAR.SYNC.DEFER_BLOCKING 0x0 ;  /* 0x0000000000007b1d */ /* 0x000fe20000010000 */
[----:B------:R-:W-:-:S05]  /*78a0*/  MOV R16, R68 ;  /* 0x0000004400107202 */ /* 0x000fca0000000f00 */
[----:B-1----:R1:W-:Y:S04]  /*78b0*/  STL.64 [R1+0x1e0], R4 ;  /* 0x0001e00401007387 */ /* 0x0023e80000100a00 */
[----:B------:R1:W-:Y:S01]  /*78c0*/  STL.64 [R1+0x1e8], R6 ;  /* 0x0001e80601007387 */ /* 0x0003e20000100a00 */
[----:B0-----:R-:W-:Y:S01]  /*78d0*/  MOV R8, R64 ;  /* 0x0000004000087202 */ /* 0x001fe20000000f00 */
[----:B------:R-:W-:Y:S01]  /*78e0*/  IMAD.MOV.U32 R9, RZ, RZ, R66 ;  /* 0x000000ffff097224 */ /* 0x000fe200078e0042 */
[----:B-1----:R-:W-:Y:S01]  /*78f0*/  MOV R4, R60 ;  /* 0x0000003c00047202 */ /* 0x002fe20000000f00 */
[----:B------:R-:W-:Y:S02]  /*7900*/  IMAD.MOV.U32 R5, RZ, RZ, R62 ;  /* 0x000000ffff057224 */ /* 0x000fe400078e003e */
[----:B------:R-:W-:-:S02]  /*7910*/  IMAD.MOV.U32 R6, RZ, RZ, R76 ;  /* 0x000000ffff067224 */ /* 0x000fc400078e004c */
[----:B------:R-:W-:Y:S02]  /*7920*/  IMAD.MOV.U32 R7, RZ, RZ, R78 ;  /* 0x000000ffff077224 */ /* 0x000fe400078e004e */
[----:B------:R-:W-:Y:S02]  /*7930*/  IMAD.MOV.U32 R10, RZ, RZ, R80 ;  /* 0x000000ffff0a7224 */ /* 0x000fe400078e0050 */
[----:B------:R-:W-:Y:S01]  /*7940*/  IMAD.MOV.U32 R11, RZ, RZ, R82 ;  /* 0x000000ffff0b7224 */ /* 0x000fe200078e0052 */
[----:B------:R0:W-:Y:S01]  /*7950*/  STS.128 [R2+UR8+0x800], R4 ;  /* 0x0008000402007988 */ /* 0x0001e20008000c08 */
[----:B------:R-:W-:Y:S02]  /*7960*/  IMAD.MOV.U32 R17, RZ, RZ, R70 ;  /* 0x000000ffff117224 */ /* 0x000fe400078e0046 */
[----:B------:R-:W-:Y:S02]  /*7970*/  IMAD.MOV.U32 R18, RZ, RZ, R84 ;  /* 0x000000ffff127224 */ /* 0x000fe400078e0054 */
[----:B------:R-:W-:Y:S01]  /*7980*/  IMAD.MOV.U32 R19, RZ, RZ, R86 ;  /* 0x000000ffff137224 */ /* 0x000fe200078e0056 */
[----:B------:R-:W-:Y:S04]  /*7990*/  STS.128 [R2+UR8], R12 ;  /* 0x0000000c02007988 */ /* 0x000fe80008000c08 */
[----:B------:R-:W-:Y:S01]  /*79a0*/  STS.128 [R2+UR8+0x1000], R8 ;  /* 0x0010000802007988 */ /* 0x000fe20008000c08 */
[----:B0-----:R-:W-:Y:S01]  /*79b0*/  MOV R4, R57 ;  /* 0x0000003900047202 */ /* 0x001fe20000000f00 */
[----:B------:R-:W-:-:S02]  /*79c0*/  IMAD.MOV.U32 R5, RZ, RZ, R59 ;  /* 0x000000ffff057224 */ /* 0x000fc400078e003b */
[----:B------:R-:W-:Y:S02]  /*79d0*/  IMAD.MOV.U32 R6, RZ, RZ, R73 ;  /* 0x000000ffff067224 */ /* 0x000fe400078e0049 */
[----:B------:R-:W-:Y:S01]  /*79e0*/  IMAD.MOV.U32 R7, RZ, RZ, R75 ;  /* 0x000000ffff077224 */ /* 0x000fe200078e004b */
[----:B------:R-:W-:Y:S04]  /*79f0*/  STS.128 [R2+UR8+0x1800], R16 ;  /* 0x0018001002007988 */ /* 0x000fe80008000c08 */
[----:B------:R0:W-:Y:S02]  /*7a00*/  STS.128 [R208+UR8], R4 ;  /* 0x00000004d0007988 */ /* 0x0001e40008000c08 */
[----:B0-----:R-:W-:Y:S01]  /*7a10*/  MOV R4, R69 ;  /* 0x0000004500047202 */ /* 0x001fe20000000f00 */
[----:B------:R-:W-:-:S02]  /*7a20*/  IMAD.MOV.U32 R5, RZ, RZ, R71 ;  /* 0x000000ffff057224 */ /* 0x000fc400078e0047 */
        /* <DEDUP_REMOVED lines=57> */
[----:B---3--:R-:W-:Y:S04]  /*7dc0*/  STS.128 [R2+UR8+0x1000], R8 ;  /* 0x0010000802007988 */ /* 0x008fe80008000c08 */
        /* <DEDUP_REMOVED lines=14> */
[----:B------:R-:W2:Y:S04]  /*7eb0*/  LDL.LU R12, [R1+0x3b4] ;  /* 0x0003b400010c7983 */ /* 0x000ea80000300800 */
[----:B------:R-:W2:Y:S04]  /*7ec0*/  LDL.LU R13, [R1+0x3bc] ;  /* 0x0003bc00010d7983 */ /* 0x000ea80000300800 */
[----:B------:R-:W2:Y:S04]  /*7ed0*/  LDL.LU R14, [R1+0x3f4] ;  /* 0x0003f400010e7983 */ /* 0x000ea80000300800 */
[----:B------:R-:W2:Y:S04]  /*7ee0*/  LDL.LU R15, [R1+0x3fc] ;  /* 0x0003fc00010f7983 */ /* 0x000ea80000300800 */
[----:B---3--:R0:W-:Y:S04]  /*7ef0*/  STS.128 [R208+UR8+0x800], R8 ;  /* 0x00080008d0007988 */ /* 0x0081e80008000c08 */
[----:B0-----:R-:W3:Y:S04]  /*7f00*/  LDL.LU R8, [R1+0x200] ;  /* 0x0002000001087983 */ /* 0x001ee80000300800 */
[----:B------:R-:W3:Y:S01]  /*7f10*/  LDL.LU R9, [R1+0x208] ;  /* 0x0002080001097983 */ /* 0x000ee20000300800 */
[----:B-----5:R-:W-:Y:S01]  /*7f20*/  MOV R10, R234 ;  /* 0x000000ea000a7202 */ /* 0x020fe20000000f00 */
[----:B----4-:R-:W-:-:S02]  /*7f30*/  IMAD.MOV.U32 R11, RZ, RZ, R233 ;  /* 0x000000ffff0b7224 */ /* 0x010fc400078e00e9 */
[----:B--2---:R-:W-:Y:S04]  /*7f40*/  STS.128 [R208+UR8+0x1000], R4 ;  /* 0x00100004d0007988 */ /* 0x004fe80008000c08 */
[----:B------:R-:W-:Y:S01]  /*7f50*/  STS.128 [R208+UR8+0x1800], R12 ;  /* 0x0018000cd0007988 */ /* 0x000fe20008000c08 */
[----:B------:R-:W-:Y:S06]  /*7f60*/  BAR.SYNC.DEFER_BLOCKING 0x0 ;  /* 0x0000000000007b1d */ /* 0x000fec0000010000 */
[----:B------:R-:W0:Y:S04]  /*7f70*/  LDS.128 R12, [R0+0x100] ;  /* 0x00010000000c7984 */ /* 0x000e280000000c00 */
[----:B------:R-:W1:Y:S04]  /*7f80*/  LDS.128 R24, [R0+0x200] ;  /* 0x0002000000187984 */ /* 0x000e680000000c00 */
[----:B------:R-:W2:Y:S04]  /*7f90*/  LDS.128 R16, [R0+0x300] ;  /* 0x0003000000107984 */ /* 0x000ea80000000c00 */
[----:B------:R-:W-:Y:S04]  /*7fa0*/  LDS.128 R4, [R0] ;  /* 0x0000000000047984 */ /* 0x000fe80000000c00 */
        /* <DEDUP_REMOVED lines=14> */
[----:B------:R-:W-:Y:S06]  /*8090*/  BAR.SYNC.DEFER_BLOCKING 0x0 ;  /* 0x0000000000007b1d */ /* 0x000fec0000010000 */
[----:B-1----:R-:W-:Y:S04]  /*80a0*/  STL.64 [R1+0x110], R24 ;  /* 0x0001101801007387 */ /* 0x002fe80000100a00 */
[----:B------:R-:W-:Y:S04]  /*80b0*/  STL.64 [R1+0x118], R26 ;  /* 0x0001181a01007387 */ /* 0x000fe80000100a00 */
[----:B--2---:R-:W-:Y:S04]  /*80c0*/  STL.64 [R1+0x100], R16 ;  /* 0x0001001001007387 */ /* 0x004fe80000100a00 */
[----:B------:R-:W-:Y:S04]  /*80d0*/  STL.64 [R1+0x108], R18 ;  /* 0x0001081201007387 */ /* 0x000fe80000100a00 */
[----:B---3--:R1:W-:Y:S04]  /*80e0*/  STS.128 [R2+UR8], R8 ;  /* 0x0000000802007988 */ /* 0x0083e80008000c08 */
        /* <DEDUP_REMOVED lines=15> */
[----:B----4-:R-:W-:Y:S04]  /*81e0*/  STS.128 [R2+UR8+0x1000], R12 ;  /* 0x0010000c02007988 */ /* 0x010fe80008000c08 */
        /* <DEDUP_REMOVED lines=9> */
[----:B------:R-:W4:Y:S04]  /*8280*/  LDL.LU R16, [R1+0x224] ;  /* 0x0002240001107983 */ /* 0x000f280000300800 */
        /* <DEDUP_REMOVED lines=12> */
[----:B------:R-:W1:Y:S04]  /*8350*/  LDS.128 R16, [R0] ;  /* 0x0000000000107984 */ /* 0x000e680000000c00 */
[----:B------:R-:W2:Y:S01]  /*8360*/  LDS.128 R12, [R0+0x100] ;  /* 0x00010000000c7984 */ /* 0x000ea20000000c00 */
[----:B0-----:R-:W-:Y:S01]  /*8370*/  MOV R8, R247 ;  /* 0x000000f700087202 */ /* 0x001fe20000000f00 */
[----:B------:R-:W-:-:S02]  /*8380*/  IMAD.MOV.U32 R9, RZ, RZ, R227 ;  /* 0x000000ffff097224 */ /* 0x000fc400078e00e3 */
[----:B------:R-:W3:Y:S01]  /*8390*/  LDL.LU R247, [R1+0x8b0] ;  /* 0x0008b00001f77983 */ /* 0x000ee20000300800 */
[----:B------:R-:W-:Y:S02]  /*83a0*/  IMAD.MOV.U32 R10, RZ, RZ, R235 ;  /* 0x000000ffff0a7224 */ /* 0x000fe400078e00eb */
[----:B------:R-:W-:Y:S01]  /*83b0*/  IMAD.MOV.U32 R11, RZ, RZ, R229 ;  /* 0x000000ffff0b7224 */ /* 0x000fe200078e00e5 */
[----:B------:R-:W4:Y:S04]  /*83c0*/  LDL.LU R227, [R1+0x8ac] ;  /* 0x0008ac0001e37983 */ /* 0x000f280000300800 */
[----:B------:R-:W5:Y:S04]  /*83d0*/  LDL.LU R235, [R1+0x8a8] ;  /* 0x0008a80001eb7983 */ /* 0x000f680000300800 */
[----:B------:R-:W3:Y:S04]  /*83e0*/  LDL.LU R229, [R1+0x8a4] ;  /* 0x0008a40001e57983 */ /* 0x000ee80000300800 */
        /* <DEDUP_REMOVED lines=15> */
[----:B------:R-:W2:Y:S01]  /*84e0*/  LDS.128 R12, [R0+0x700] ;  /* 0x00070000000c7984 */ /* 0x000ea20000000c00 */
[----:B------:R-:W-:Y:S06]  /*84f0*/  BAR.SYNC.DEFER_BLOCKING 0x0 ;  /* 0x0000000000007b1d */ /* 0x000fec0000010000 */
[----:B0-----:R-:W-:Y:S04]  /*8500*/  STL.64 [R1+0xd0], R24 ;  /* 0x0000d01801007387 */ /* 0x001fe80000100a00 */
[----:B------:R-:W-:Y:S04]  /*8510*/  STL.64 [R1+0xd8], R26 ;  /* 0x0000d81a01007387 */ /* 0x000fe80000100a00 */
[----:B-1----:R-:W-:Y:S04]  /*8520*/  STL.64 [R1+0xc0], R16 ;  /* 0x0000c01001007387 */ /* 0x002fe80000100a00 */
[----:B------:R-:W-:Y:S04]  /*8530*/  STL.64 [R1+0xc8], R18 ;  /* 0x0000c81201007387 */ /* 0x000fe80000100a00 */
[----:B------:R0:W-:Y:S04]  /*8540*/  STS.128 [R2+UR8], R8 ;  /* 0x0000000802007988 */ /* 0x0001e80008000c08 */
[----:B--2---:R1:W-:Y:S04]  /*8550*/  STL.64 [R1+0xb0], R12 ;  /* 0x0000b00c01007387 */ /* 0x0043e80000100a00 */
[----:B------:R2:W-:Y:S01]  /*8560*/  STL.64 [R1+0xb8], R14 ;  /* 0x0000b80e01007387 */ /* 0x0005e20000100a00 */
[----:B0-----:R-:W-:Y:S01]  /*8570*/  MOV R8, R230 ;  /* 0x000000e600087202 */ /* 0x001fe20000000f00 */
[----:B------:R-:W-:-:S02]  /*8580*/  IMAD.MOV.U32 R9, RZ, RZ, R231 ;  /* 0x000000ffff097224 */ /* 0x000fc400078e00e7 */
[----:B------:R-:W4:Y:S01]  /*8590*/  LDL.LU R230, [R1+0x8a0] ;  /* 0x0008a00001e67983 */ /* 0x000f220000300800 */
[----:B------:R-:W-:Y:S02]  /*85a0*/  IMAD.MOV.U32 R10, RZ, RZ, R232 ;  /* 0x000000ffff0a7224 */ /* 0x000fe400078e00e8 */
[----:B------:R-:W-:Y:S01]  /*85b0*/  IMAD.MOV.U32 R11, RZ, RZ, R209 ;  /* 0x000000ffff0b7224 */ /* 0x000fe200078e00d1 */
[----:B------:R-:W5:Y:S01]  /*85c0*/  LDL.LU R231, [R1+0x89c] ;  /* 0x00089c0001e77983 */ /* 0x000f620000300800 */
[----:B-1----:R-:W-:Y:S01]  /*85d0*/  MOV R12, R210 ;  /* 0x000000d2000c7202 */ /* 0x002fe20000000f00 */
[----:B------:R-:W-:Y:S02]  /*85e0*/  IMAD.MOV.U32 R13, RZ, RZ, R224 ;  /* 0x000000ffff0d7224 */ /* 0x000fe400078e00e0 */
[----:B------:R-:W3:Y:S01]  /*85f0*/  LDL.LU R232, [R1+0x898] ;  /* 0x0008980001e87983 */ /* 0x000ee20000300800 */
[----:B--2---:R-:W-:-:S03]  /*8600*/  IMAD.MOV.U32 R14, RZ, RZ, R211 ;  /* 0x000000ffff0e7224 */ /* 0x004fc600078e00d3 */
[----:B------:R-:W2:Y:S01]  /*8610*/  LDL.LU R209, [R1+0x894] ;  /* 0x0008940001d17983 */ /* 0x000ea20000300800 */
[----:B------:R-:W-:-:S03]  /*8620*/  IMAD.MOV.U32 R15, RZ, RZ, R225 ;  /* 0x000000ffff0f7224 */ /* 0x000fc600078e00e1 */
[----:B------:R0:W-:Y:S04]  /*8630*/  STS.128 [R2+UR8+0x800], R8 ;  /* 0x0008000802007988 */ /* 0x0001e80008000c08 */
[----:B------:R-:W4:Y:S04]  /*8640*/  LDL.LU R210, [R1+0x890] ;  /* 0x0008900001d27983 */ /* 0x000f280000300800 */
[----:B------:R-:W5:Y:S04]  /*8650*/  LDL.LU R224, [R1+0x88c] ;  /* 0x00088c0001e07983 */ /* 0x000f680000300800 */
[----:B------:R-:W3:Y:S01]  /*8660*/  LDL.LU R211, [R1+0x888] ;  /* 0x0008880001d37983 */ /* 0x000ee20000300800 */
[----:B0-----:R-:W-:Y:S01]  /*8670*/  MOV R8, R212 ;  /* 0x000000d400087202 */ /* 0x001fe20000000f00 */
[----:B------:R-:W-:-:S02]  /*8680*/  IMAD.MOV.U32 R9, RZ, RZ, R213 ;  /* 0x000000ffff097224 */ /* 0x000fc400078e00d5 */
[----:B------:R-:W3:Y:S01]  /*8690*/  LDL.LU R225, [R1+0x884] ;  /* 0x0008840001e17983 */ /* 0x000ee20000300800 */
[----:B------:R-:W-:Y:S02]  /*86a0*/  IMAD.MOV.U32 R10, RZ, RZ, R214 ;  /* 0x000000ffff0a7224 */ /* 0x000fe400078e00d6 */
[----:B------:R-:W-:Y:S01]  /*86b0*/  IMAD.MOV.U32 R11, RZ, RZ, R215 ;  /* 0x000000ffff0b7224 */ /* 0x000fe200078e00d7 */
[----:B------:R-:W3:Y:S04]  /*86c0*/  LDL.LU R212, [R1+0x880] ;  /* 0x0008800001d47983 */ /* 0x000ee80000300800 */
[----:B------:R-:W3:Y:S04]  /*86d0*/  LDL.LU R213, [R1+0x87c] ;  /* 0x00087c0001d57983 */ /* 0x000ee80000300800 */
[----:B------:R-:W3:Y:S04]  /*86e0*/  LDL.LU R214, [R1+0x878] ;  /* 0x0008780001d67983 */ /* 0x000ee80000300800 */
[----:B------:R0:W-:Y:S04]  /*86f0*/  STS.128 [R2+UR8+0x1800], R8 ;  /* 0x0018000802007988 */ /* 0x0001e80008000c08 */
[----:B------:R-:W3:Y:S04]  /*8700*/  LDL.LU R215, [R1+0x874] ;  /* 0x0008740001d77983 */ /* 0x000ee80000300800 */
[----:B------:R1:W-:Y:S01]  /*8710*/  STS.128 [R2+UR8+0x1000], R12 ;  /* 0x0010000c02007988 */ /* 0x0003e20008000c08 */
[----:B0-----:R-:W-:Y:S01]  /*8720*/  MOV R8, R216 ;  /* 0x000000d800087202 */ /* 0x001fe20000000f00 */
[----:B------:R-:W-:-:S02]  /*8730*/  IMAD.MOV.U32 R9, RZ, RZ, R217 ;  /* 0x000000ffff097224 */ /* 0x000fc400078e00d9 */
[----:B------:R-:W3:Y:S01]  /*8740*/  LDL.LU R216, [R1+0x870] ;  /* 0x0008700001d87983 */ /* 0x000ee20000300800 */
[----:B------:R-:W-:Y:S02]  /*8750*/  IMAD.MOV.U32 R10, RZ, RZ, R218 ;  /* 0x000000ffff0a7224 */ /* 0x000fe400078e00da */
[----:B------:R-:W-:Y:S01]  /*8760*/  IMAD.MOV.U32 R11, RZ, RZ, R219 ;  /* 0x000000ffff0b7224 */ /* 0x000fe200078e00db */
[----:B------:R-:W3:Y:S01]  /*8770*/  LDL.LU R217, [R1+0x86c] ;  /* 0x00086c0001d97983 */ /* 0x000ee20000300800 */
[----:B-1----:R-:W-:-:S03]  /*8780*/  MOV R12, R220 ;  /* 0x000000dc000c7202 */ /* 0x002fc60000000f00 */
[----:B------:R-:W3:Y:S01]  /*8790*/  LDL.LU R218, [R1+0x868] ;  /* 0x0008680001da7983 */ /* 0x000ee20000300800 */
[----:B------:R-:W-:-:S03]  /*87a0*/  IMAD.MOV.U32 R13, RZ, RZ, R221 ;  /* 0x000000ffff0d7224 */ /* 0x000fc600078e00dd */
[----:B------:R-:W3:Y:S01]  /*87b0*/  LDL.LU R219, [R1+0x864] ;  /* 0x0008640001db7983 */ /* 0x000ee20000300800 */
[----:B------:R-:W-:-:S03]  /*87c0*/  IMAD.MOV.U32 R14, RZ, RZ, R222 ;  /* 0x000000ffff0e7224 */ /* 0x000fc600078e00de */
[----:B------:R-:W3:Y:S01]  /*87d0*/  LDL.LU R220, [R1+0x860] ;  /* 0x0008600001dc7983 */ /* 0x000ee20000300800 */
[----:B------:R-:W-:Y:S01]  /*87e0*/  IMAD.MOV.U32 R15, RZ, RZ, R223 ;  /* 0x000000ffff0f7224 */ /* 0x000fe200078e00df */
[----:B------:R-:W-:Y:S02]  /*87f0*/  MOV R16, R20 ;  /* 0x0000001400107202 */ /* 0x000fe40000000f00 */
[----:B------:R-:W3:Y:S01]  /*8800*/  LDL.LU R221, [R1+0x85c] ;  /* 0x00085c0001dd7983 */ /* 0x000ee20000300800 */
[----:B------:R-:W-:-:S03]  /*8810*/  IMAD.MOV.U32 R17, RZ, RZ, R21 ;  /* 0x000000ffff117224 */ /* 0x000fc600078e0015 */
[----:B------:R-:W2:Y:S01]  /*8820*/  LDL.LU R222, [R1+0x858] ;  /* 0x0008580001de7983 */ /* 0x000ea20000300800 */
[----:B------:R-:W-:-:S03]  /*8830*/  IMAD.MOV.U32 R18, RZ, RZ, R22 ;  /* 0x000000ffff127224 */ /* 0x000fc600078e0016 */
[----:B------:R-:W4:Y:S01]  /*8840*/  LDL.LU R223, [R1+0x854] ;  /* 0x0008540001df7983 */ /* 0x000f220000300800 */
[----:B------:R-:W-:-:S03]  /*8850*/  IMAD.MOV.U32 R19, RZ, RZ, R23 ;  /* 0x000000ffff137224 */ /* 0x000fc600078e0017 */
[----:B------:R-:W5:Y:S04]  /*8860*/  LDL.LU R20, [R1+0x850] ;  /* 0x0008500001147983 */ /* 0x000f680000300800 */
[----:B------:R-:W3:Y:S04]  /*8870*/  LDL.LU R21, [R1+0x84c] ;  /* 0x00084c0001157983 */ /* 0x000ee80000300800 */
[----:B------:R-:W2:Y:S04]  /*8880*/  LDL.LU R22, [R1+0x848] ;  /* 0x0008480001167983 */ /* 0x000ea80000300800 */
[----:B------:R-:W4:Y:S04]  /*8890*/  LDL.LU R23, [R1+0x844] ;  /* 0x0008440001177983 */ /* 0x000f280000300800 */
[----:B------:R0:W-:Y:S04]  /*88a0*/  STS.128 [R208+UR8], R8 ;  /* 0x00000008d0007988 */ /* 0x0001e80008000c08 */
[----:B------:R-:W-:Y:S04]  /*88b0*/  STS.128 [R208+UR8+0x800], R12 ;  /* 0x0008000cd0007988 */ /* 0x000fe80008000c08 */
[----:B------:R-:W-:Y:S01]  /*88c0*/  STS.128 [R208+UR8+0x1000], R16 ;  /* 0x00100010d0007988 */ /* 0x000fe20008000c08 */
        /* <DEDUP_REMOVED lines=8> */
[----:B------:R-:W1:Y:S04]  /*8950*/  LDS.128 R16, [R0+0x200] ;  /* 0x0002000000107984 */ /* 0x000e680000000c00 */
[----:B------:R-:W-:Y:S04]  /*8960*/  LDS.128 R248, [R0+0x700] ;  /* 0x0007000000f87984 */ /* 0x000fe80000000c00 */
        /* <DEDUP_REMOVED lines=11> */
[----:B------:R-:W0:Y:S01]  /*8a20*/  LDS.128 R12, [R0+0x600] ;  /* 0x00060000000c7984 */ /* 0x000e220000000c00 */
[----:B------:R-:W-:Y:S01]  /*8a30*/  MOV R8, R88 ;  /* 0x0000005800087202 */ /* 0x000fe20000000f00 */
[----:B------:R-:W-:-:S02]  /*8a40*/  IMAD.MOV.U32 R9, RZ, RZ, R90 ;  /* 0x000000ffff097224 */ /* 0x000fc400078e005a */
[----:B------:R-:W-:Y:S02]  /*8a50*/  IMAD.MOV.U32 R10, RZ, RZ, R104 ;  /* 0x000000ffff0a7224 */ /* 0x000fe400078e0068 */
[----:B------:R-:W-:Y:S01]  /*8a60*/  IMAD.MOV.U32 R11, RZ, RZ, R106 ;  /* 0x000000ffff0b7224 */ /* 0x000fe200078e006a */
[----:B------:R-:W-:Y:S06]  /*8a70*/  BAR.SYNC.DEFER_BLOCKING 0x0 ;  /* 0x0000000000007b1d */ /* 0x000fec0000010000 */
[----:B-1----:R-:W-:Y:S04]  /*8a80*/  STL.64 [R1+0x20], R24 ;  /* 0x0000201801007387 */ /* 0x002fe80000100a00 */
[----:B------:R-:W-:Y:S04]  /*8a90*/  STL.64 [R1+0x28], R26 ;  /* 0x0000281a01007387 */ /* 0x000fe80000100a00 */
[----:B------:R1:W-:Y:S04]  /*8aa0*/  STL.64 [R1+0x10], R16 ;  /* 0x0000101001007387 */ /* 0x0003e80000100a00 */
[----:B------:R0:W-:Y:S04]  /*8ab0*/  STL.64 [R1+0x18], R18 ;  /* 0x0000181201007387 */ /* 0x0001e80000100a00 */
[----:B------:R0:W-:Y:S04]  /*8ac0*/  STS.128 [R2+UR8], R8 ;  /* 0x0000000802007988 */ /* 0x0001e80008000c08 */
[----:B------:R-:W-:Y:S01]  /*8ad0*/  STL [R1+0x788], R248 ;  /* 0x000788f801007387 */ /* 0x000fe20000100800 */
[----:B-1----:R-:W-:Y:S01]  /*8ae0*/  MOV R16, R96 ;  /* 0x0000006000107202 */ /* 0x002fe20000000f00 */
[----:B------:R-:W-:-:S02]  /*8af0*/  IMAD.MOV.U32 R17, RZ, RZ, R98 ;  /* 0x000000ffff117224 */ /* 0x000fc400078e0062 */
[----:B0-----:R0:W-:Y:S01]  /*8b00*/  STL.64 [R1], R12 ;  /* 0x0000000c01007387 */ /* 0x0011e20000100a00 */
[----:B------:R-:W-:Y:S01]  /*8b10*/  IMAD.MOV.U32 R18, RZ, RZ, R112 ;  /* 0x000000ffff127224 */ /* 0x000fe200078e0070 */
[----:B------:R-:W-:Y:S01]  /*8b20*/  MOV R8, R100 ;  /* 0x0000006400087202 */ /* 0x000fe20000000f00 */
[----:B------:R-:W-:Y:S02]  /*8b30*/  IMAD.MOV.U32 R9, RZ, RZ, R102 ;  /* 0x000000ffff097224 */ /* 0x000fe400078e0066 */
[----:B------:R-:W-:Y:S02]  /*8b40*/  IMAD.MOV.U32 R10, RZ, RZ, R116 ;  /* 0x000000ffff0a7224 */ /* 0x000fe400078e0074 */
[----:B------:R-:W-:Y:S01]  /*8b50*/  IMAD.MOV.U32 R11, RZ, RZ, R118 ;  /* 0x000000ffff0b7224 */ /* 0x000fe200078e0076 */
[----:B------:R1:W-:Y:S01]  /*8b60*/  STL.64 [R1+0x8], R14 ;  /* 0x0000080e01007387 */ /* 0x0003e20000100a00 */
[----:B0-----:R-:W-:Y:S01]  /*8b70*/  MOV R12, R92 ;  /* 0x0000005c000c7202 */ /* 0x001fe20000000f00 */
[----:B------:R-:W-:-:S02]  /*8b80*/  IMAD.MOV.U32 R13, RZ, RZ, R94 ;  /* 0x000000ffff0d7224 */ /* 0x000fc400078e005e */
[----:B------:R-:W-:Y:S01]  /*8b90*/  IMAD.MOV.U32 R19, RZ, RZ, R114 ;  /* 0x000000ffff137224 */ /* 0x000fe200078e0072 */
[----:B------:R0:W-:Y:S01]  /*8ba0*/  STS.128 [R2+UR8+0x1800], R8 ;  /* 0x0018000802007988 */ /* 0x0001e20008000c08 */
[----:B-1----:R-:W-:Y:S02]  /*8bb0*/  IMAD.MOV.U32 R14, RZ, RZ, R108 ;  /* 0x000000ffff0e7224 */ /* 0x002fe400078e006c */
[----:B------:R-:W-:Y:S01]  /*8bc0*/  IMAD.MOV.U32 R15, RZ, RZ, R110 ;  /* 0x000000ffff0f7224 */ /* 0x000fe200078e006e */
[----:B------:R1:W-:Y:S01]  /*8bd0*/  STS.128 [R2+UR8+0x1000], R16 ;  /* 0x0010001002007988 */ /* 0x0003e20008000c08 */
[----:B0-----:R-:W-:Y:S01]  /*8be0*/  MOV R8, R89 ;  /* 0x0000005900087202 */ /* 0x001fe20000000f00 */
[----:B------:R-:W-:Y:S02]  /*8bf0*/  IMAD.MOV.U32 R9, RZ, RZ, R91 ;  /* 0x000000ffff097224 */ /* 0x000fe400078e005b */
[----:B------:R-:W-:Y:S02]  /*8c00*/  IMAD.MOV.U32 R10, RZ, RZ, R105 ;  /* 0x000000ffff0a7224 */ /* 0x000fe400078e0069 */
[----:B------:R-:W-:Y:S01]  /*8c10*/  IMAD.MOV.U32 R11, RZ, RZ, R107 ;  /* 0x000000ffff0b7224 */ /* 0x000fe200078e006b */
[----:B------:R0:W-:Y:S04]  /*8c20*/  STS.128 [R2+UR8+0x800], R12 ;  /* 0x0008000c02007988 */ /* 0x0001e80008000c08 */
[----:B------:R0:W-:Y:S01]  /*8c30*/  STS.128 [R208+UR8], R8 ;  /* 0x00000008d0007988 */ /* 0x0001e20008000c08 */
[----:B-1----:R-:W-:Y:S01]  /*8c40*/  MOV R16, R97 ;  /* 0x0000006100107202 */ /* 0x002fe20000000f00 */
[----:B------:R-:W-:-:S02]  /*8c50*/  IMAD.MOV.U32 R17, RZ, RZ, R99 ;  /* 0x000000ffff117224 */ /* 0x000fc400078e0063 */
[----:B------:R-:W-:Y:S02]  /*8c60*/  IMAD.MOV.U32 R18, RZ, RZ, R113 ;  /* 0x000000ffff127224 */ /* 0x000fe400078e0071 */
[----:B------:R-:W-:Y:S01]  /*8c70*/  IMAD.MOV.U32 R19, RZ, RZ, R115 ;  /* 0x000000ffff137224 */ /* 0x000fe200078e0073 */
[----:B0-----:R-:W-:Y:S01]  /*8c80*/  MOV R12, R93 ;  /* 0x0000005d000c7202 */ /* 0x001fe20000000f00 */
[----:B------:R-:W-:Y:S02]  /*8c90*/  IMAD.MOV.U32 R13, RZ, RZ, R95 ;  /* 0x000000ffff0d7224 */ /* 0x000fe400078e005f */
[----:B------:R-:W-:Y:S01]  /*8ca0*/  IMAD.MOV.U32 R14, RZ, RZ, R109 ;  /* 0x000000ffff0e7224 */ /* 0x000fe200078e006d */
[----:B------:R-:W-:Y:S01]  /*8cb0*/  MOV R8, R101 ;  /* 0x0000006500087202 */ /* 0x000fe20000000f00 */
[----:B------:R-:W-:Y:S02]  /*8cc0*/  IMAD.MOV.U32 R15, RZ, RZ, R111 ;  /* 0x000000ffff0f7224 */ /* 0x000fe400078e006f */
[----:B------:R-:W-:-:S02]  /*8cd0*/  IMAD.MOV.U32 R9, RZ, RZ, R103 ;  /* 0x000000ffff097224 */ /* 0x000fc400078e0067 */
[----:B------:R-:W-:Y:S02]  /*8ce0*/  IMAD.MOV.U32 R10, RZ, RZ, R117 ;  /* 0x000000ffff0a7224 */ /* 0x000fe400078e0075 */
[----:B------:R-:W-:Y:S01]  /*8cf0*/  IMAD.MOV.U32 R11, RZ, RZ, R119 ;  /* 0x000000ffff0b7224 */ /* 0x000fe200078e0077 */
[----:B------:R-:W-:Y:S04]  /*8d00*/  STS.128 [R208+UR8+0x800], R12 ;  /* 0x0008000cd0007988 */ /* 0x000fe80008000c08 */
[----:B------:R-:W-:Y:S04]  /*8d10*/  STS.128 [R208+UR8+0x1000], R16 ;  /* 0x00100010d0007988 */ /* 0x000fe80008000c08 */
[----:B------:R-:W-:Y:S01]  /*8d20*/  STS.128 [R208+UR8+0x1800], R8 ;  /* 0x00180008d0007988 */ /* 0x000fe20008000c08 */
[----:B------:R-:W-:Y:S06]  /*8d30*/  BAR.SYNC.DEFER_BLOCKING 0x0 ;  /* 0x0000000000007b1d */ /* 0x000fec0000010000 */
[----:B------:R-:W0:Y:S04]  /*8d40*/  LDS.128 R36, [R0] ;  /* 0x0000000000247984 */ /* 0x000e280000000c00 */
[----:B------:R-:W1:Y:S04]  /*8d50*/  LDS.128 R32, [R0+0x100] ;  /* 0x0001000000207984 */ /* 0x000e680000000c00 */
[----:B------:R-:W1:Y:S01]  /*8d60*/  LDS.128 R28, [R0+0x200] ;  /* 0x00020000001c7984 */ /* 0x000e620000000c00 */
[----:B----4-:R-:W-:Y:S01]  /*8d70*/  MOV R40, R23 ;  /* 0x0000001700287202 */ /* 0x010fe20000000f00 */
[----:B--2---:R-:W-:-:S02]  /*8d80*/  IMAD.MOV.U32 R41, RZ, RZ, R22 ;  /* 0x000000ffff297224 */ /* 0x004fc400078e0016 */
[----:B---3--:R-:W-:Y:S01]  /*8d90*/  IMAD.MOV.U32 R42, RZ, RZ, R21 ;  /* 0x000000ffff2a7224 */ /* 0x008fe200078e0015 */
[----:B------:R-:W-:Y:S01]  /*8da0*/  LDS.128 R24, [R0+0x300] ;  /* 0x0003000000187984 */ /* 0x000fe20000000c00 */
[----:B-----5:R-:W-:-:S03]  /*8db0*/  IMAD.MOV.U32 R43, RZ, RZ, R20 ;  /* 0x000000ffff2b7224 */ /* 0x020fc600078e0014 */
[----:B------:R-:W-:Y:S04]  /*8dc0*/  LDS.128 R20, [R0+0x400] ;  /* 0x0004000000147984 */ /* 0x000fe80000000c00 */
[----:B------:R-:W-:Y:S04]  /*8dd0*/  LDS.128 R16, [R0+0x500] ;  /* 0x0005000000107984 */ /* 0x000fe80000000c00 */
[----:B------:R-:W-:Y:S04]  /*8de0*/  LDS.128 R12, [R0+0x600] ;  /* 0x00060000000c7984 */ /* 0x000fe80000000c00 */
[----:B------:R-:W-:Y:S01]  /*8df0*/  LDS.128 R8, [R0+0x700] ;  /* 0x0007000000087984 */ /* 0x000fe20000000c00 */
[----:B------:R-:W-:Y:S06]  /*8e00*/  BAR.SYNC.DEFER_BLOCKING 0x0 ;  /* 0x0000000000007b1d */ /* 0x000fec0000010000 */
[----:B------:R-:W-:Y:S04]  /*8e10*/  STL [R1+0x784], R249 ;  /* 0x000784f901007387 */ /* 0x000fe80000100800 */
[----:B------:R-:W-:Y:S04]  /*8e20*/  STL [R1+0x780], R250 ;  /* 0x000780fa01007387 */ /* 0x000fe80000100800 */
[----:B------:R-:W-:Y:S04]  /*8e30*/  STL [R1+0x77c], R251 ;  /* 0x00077cfb01007387 */ /* 0x000fe80000100800 */
[----:B0-----:R-:W-:Y:S04]  /*8e40*/  STL [R1+0x798], R36 ;  /* 0x0007982401007387 */ /* 0x001fe80000100800 */
[----:B------:R-:W-:Y:S04]  /*8e50*/  STL [R1+0x794], R37 ;  /* 0x0007942501007387 */ /* 0x000fe80000100800 */
[----:B------:R-:W-:Y:S04]  /*8e60*/  STL [R1+0x790], R38 ;  /* 0x0007902601007387 */ /* 0x000fe80000100800 */
[----:B------:R-:W-:Y:S04]  /*8e70*/  STL [R1+0x78c], R39 ;  /* 0x00078c2701007387 */ /* 0x000fe80000100800 */
[----:B-1----:R-:W-:Y:S04]  /*8e80*/  STL [R1+0x7a8], R32 ;  /* 0x0007a82001007387 */ /* 0x002fe80000100800 */
[----:B------:R-:W-:Y:S04]  /*8e90*/  STL [R1+0x7a4], R33 ;  /* 0x0007a42101007387 */ /* 0x000fe80000100800 */
[----:B------:R-:W-:Y:S04]  /*8ea0*/  STL [R1+0x7a0], R34 ;  /* 0x0007a02201007387 */ /* 0x000fe80000100800 */
[----:B------:R-:W-:Y:S04]  /*8eb0*/  STL [R1+0x79c], R35 ;  /* 0x00079c2301007387 */ /* 0x000fe80000100800 */
[----:B------:R-:W-:Y:S04]  /*8ec0*/  STL [R1+0x7ac], R31 ;  /* 0x0007ac1f01007387 */ /* 0x000fe80000100800 */
[----:B------:R0:W-:Y:S04]  /*8ed0*/  STS.128 [R2+UR8], R40 ;  /* 0x0000002802007988 */ /* 0x0001e80008000c08 */
        /* <DEDUP_REMOVED lines=10> */
[----:B------:R-:W2:Y:S01]  /*8f80*/  LDL.LU R41, [R1+0x438] ;  /* 0x0004380001297983 */ /* 0x000ea20000300800 */
[----:B------:R-:W-:Y:S01]  /*8f90*/  MOV R42, R223 ;  /* 0x000000df002a7202 */ /* 0x000fe20000000f00 */
[----:B------:R-:W-:-:S02]  /*8fa0*/  IMAD.MOV.U32 R43, RZ, RZ, R222 ;  /* 0x000000ffff2b7224 */ /* 0x000fc400078e00de */
[----:B------:R-:W4:Y:S04]  /*8fb0*/  LDL.LU R223, [R1+0x840] ;  /* 0x0008400001df7983 */ /* 0x000f280000300800 */
[----:B------:R-:W5:Y:S04]  /*8fc0*/  LDL.LU R222, [R1+0x83c] ;  /* 0x00083c0001de7983 */ /* 0x000f680000300800 */
[----:B---3--:R0:W-:Y:S01]  /*8fd0*/  STS.128 [R2+UR8+0x1000], R44 ;  /* 0x0010002c02007988 */ /* 0x0081e20008000c08 */
[----:B------:R-:W-:Y:S01]  /*8fe0*/  IMAD.MOV.U32 R48, RZ, RZ, R224 ;  /* 0x000000ffff307224 */ /* 0x000fe200078e00e0 */
[----:B------:R-:W-:Y:S01]  /*8ff0*/  MOV R50, R209 ;  /* 0x000000d100327202 */ /* 0x000fe20000000f00 */
[----:B------:R-:W-:-:S02]  /*9000*/  IMAD.MOV.U32 R49, RZ, RZ, R210 ;  /* 0x000000ffff317224 */ /* 0x000fc400078e00d2 */
[----:B0-----:R-:W-:Y:S01]  /*9010*/  IMAD.MOV.U32 R44, RZ, RZ, R217 ;  /* 0x000000ffff2c7224 */ /* 0x001fe200078e00d9 */
[----:B------:R-:W-:Y:S01]  /*9020*/  MOV R46, R215 ;  /* 0x000000d7002e7202 */ /* 0x000fe20000000f00 */
[----:B------:R-:W-:Y:S02]  /*9030*/  IMAD.MOV.U32 R45, RZ, RZ, R216 ;  /* 0x000000ffff2d7224 */ /* 0x000fe400078e00d8 */
[----:B------:R-:W-:Y:S02]  /*9040*/  IMAD.MOV.U32 R47, RZ, RZ, R214 ;  /* 0x000000ffff2f7224 */ /* 0x000fe400078e00d6 */
[----:B------:R-:W-:Y:S01]  /*9050*/  IMAD.MOV.U32 R51, RZ, RZ, R232 ;  /* 0x000000ffff337224 */ /* 0x000fe200078e00e8 */
[----:B------:R-:W-:Y:S01]  /*9060*/  MOV R70, R229 ;  /* 0x000000e500467202 */ /* 0x000fe20000000f00 */
[----:B------:R-:W-:Y:S02]  /*9070*/  IMAD.MOV.U32 R68, RZ, RZ, R231 ;  /* 0x000000ffff447224 */ /* 0x000fe400078e00e7 */
[----:B------:R-:W-:-:S02]  /*9080*/  IMAD.MOV.U32 R69, RZ, RZ, R230 ;  /* 0x000000ffff457224 */ /* 0x000fc400078e00e6 */
[----:B------:R-:W-:Y:S01]  /*9090*/  IMAD.MOV.U32 R71, RZ, RZ, R235 ;  /* 0x000000ffff477224 */ /* 0x000fe200078e00eb */
        /* <DEDUP_REMOVED lines=20> */
[----:B--2---:R0:W-:Y:S02]  /*91e0*/  STS.128 [R2+UR8+0x1800], R40 ;  /* 0x0018002802007988 */ /* 0x0041e40008000c08 */
[----:B0-----:R-:W-:Y:S01]  /*91f0*/  IMAD.MOV.U32 R40, RZ, RZ, R221 ;  /* 0x000000ffff287224 */ /* 0x001fe200078e00dd */
[----:B------:R-:W-:Y:S01]  /*9200*/  MOV R42, R219 ;  /* 0x000000db002a7202 */ /* 0x000fe20000000f00 */
[----:B------:R-:W2:Y:S01]  /*9210*/  LDL.LU R221, [R1+0x838] ;  /* 0x0008380001dd7983 */ /* 0x000ea20000300800 */
[----:B------:R-:W-:-:S02]  /*9220*/  IMAD.MOV.U32 R41, RZ, RZ, R220 ;  /* 0x000000ffff297224 */ /* 0x000fc400078e00dc */
[----:B------:R-:W-:Y:S01]  /*9230*/  IMAD.MOV.U32 R43, RZ, RZ, R218 ;  /* 0x000000ffff2b7224 */ /* 0x000fe200078e00da */
[----:B------:R-:W3:Y:S04]  /*9240*/  LDL.LU R220, [R1+0x834] ;  /* 0x0008340001dc7983 */ /* 0x000ee80000300800 */
[----:B------:R-:W4:Y:S04]  /*9250*/  LDL.LU R219, [R1+0x830] ;  /* 0x0008300001db7983 */ /* 0x000f280000300800 */
[----:B------:R-:W5:Y:S04]  /*9260*/  LDL.LU R218, [R1+0x82c] ;  /* 0x00082c0001da7983 */ /* 0x000f680000300800 */
[----:B------:R-:W2:Y:S04]  /*9270*/  LDL.LU R217, [R1+0x828] ;  /* 0x0008280001d97983 */ /* 0x000ea80000300800 */
[----:B------:R-:W3:Y:S04]  /*9280*/  LDL.LU R216, [R1+0x824] ;  /* 0x0008240001d87983 */ /* 0x000ee80000300800 */
[----:B------:R0:W-:Y:S04]  /*9290*/  STS.128 [R208+UR8], R40 ;  /* 0x00000028d0007988 */ /* 0x0001e80008000c08 */
[----:B------:R-:W4:Y:S04]  /*92a0*/  LDL.LU R215, [R1+0x820] ;  /* 0x0008200001d77983 */ /* 0x000f280000300800 */
[----:B------:R-:W5:Y:S01]  /*92b0*/  LDL.LU R214, [R1+0x81c] ;  /* 0x00081c0001d67983 */ /* 0x000f620000300800 */
[----:B0-----:R-:W-:Y:S01]  /*92c0*/  IMAD.MOV.U32 R40, RZ, RZ, R213 ;  /* 0x000000ffff287224 */ /* 0x001fe200078e00d5 */
[----:B------:R-:W-:-:S02]  /*92d0*/  MOV R42, R225 ;  /* 0x000000e1002a7202 */ /* 0x000fc40000000f00 */
[----:B------:R-:W5:Y:S01]  /*92e0*/  LDL.LU R213, [R1+0x818] ;  /* 0x0008180001d57983 */ /* 0x000f620000300800 */
[----:B------:R-:W-:Y:S02]  /*92f0*/  IMAD.MOV.U32 R41, RZ, RZ, R212 ;  /* 0x000000ffff297224 */ /* 0x000fe400078e00d4 */
[----:B------:R-:W-:Y:S01]  /*9300*/  IMAD.MOV.U32 R43, RZ, RZ, R211 ;  /* 0x000000ffff2b7224 */ /* 0x000fe200078e00d3 */
[----:B------:R-:W2:Y:S04]  /*9310*/  LDL.LU R212, [R1+0x814] ;  /* 0x0008140001d47983 */ /* 0x000ea80000300800 */
[----:B------:R-:W3:Y:S04]  /*9320*/  LDL.LU R225, [R1+0x810] ;  /* 0x0008100001e17983 */ /* 0x000ee80000300800 */
[----:B------:R-:W4:Y:S04]  /*9330*/  LDL.LU R211, [R1+0x80c] ;  /* 0x00080c0001d37983 */ /* 0x000f280000300800 */
[----:B------:R-:W5:Y:S04]  /*9340*/  LDL.LU R224, [R1+0x808] ;  /* 0x0008080001e07983 */ /* 0x000f680000300800 */
[----:B------:R-:W2:Y:S04]  /*9350*/  LDL.LU R210, [R1+0x804] ;  /* 0x0008040001d27983 */ /* 0x000ea80000300800 */
[----:B------:R-:W3:Y:S04]  /*9360*/  LDL.LU R209, [R1+0x800] ;  /* 0x0008000001d17983 */ /* 0x000ee80000300800 */
[----:B------:R-:W-:Y:S04]  /*9370*/  STS.128 [R208+UR8+0x800], R44 ;  /* 0x0008002cd0007988 */ /* 0x000fe80008000c08 */
[----:B------:R-:W-:Y:S04]  /*9380*/  STS.128 [R208+UR8+0x1000], R40 ;  /* 0x00100028d0007988 */ /* 0x000fe80008000c08 */
[----:B------:R-:W-:Y:S01]  /*9390*/  STS.128 [R208+UR8+0x1800], R48 ;  /* 0x00180030d0007988 */ /* 0x000fe20008000c08 */
[----:B------:R-:W-:Y:S06]  /*93a0*/  BAR.SYNC.DEFER_BLOCKING 0x0 ;  /* 0x0000000000007b1d */ /* 0x000fec0000010000 */
[----:B------:R-:W0:Y:S01]  /*93b0*/  S2R R104, SR_TID.X ;  /* 0x0000000000687919 */ /* 0x000e220000002100 */
[----:B------:R-:W2:Y:S04]  /*93c0*/  LDL.LU R232, [R1+0x7fc] ;  /* 0x0007fc0001e87983 */ /* 0x000ea80000300800 */
[----:B------:R-:W2:Y:S04]  /*93d0*/  LDL.LU R231, [R1+0x7f8] ;  /* 0x0007f80001e77983 */ /* 0x000ea80000300800 */
[----:B------:R-:W2:Y:S04]  /*93e0*/  LDL.LU R230, [R1+0x7f4] ;  /* 0x0007f40001e67983 */ /* 0x000ea80000300800 */
[----:B------:R-:W1:Y:S04]  /*93f0*/  LDS.128 R80, [R0] ;  /* 0x0000000000507984 */ /* 0x000e680000000c00 */
[----:B------:R-:W2:Y:S04]  /*9400*/  LDS.128 R64, [R0+0x100] ;  /* 0x0001000000407984 */ /* 0x000ea80000000c00 */
[----:B------:R-:W2:Y:S04]  /*9410*/  LDS.128 R60, [R0+0x200] ;  /* 0x00020000003c7984 */ /* 0x000ea80000000c00 */
[----:B------:R-:W2:Y:S04]  /*9420*/  LDS.128 R56, [R0+0x300] ;  /* 0x0003000000387984 */ /* 0x000ea80000000c00 */
[----:B------:R-:W2:Y:S04]  /*9430*/  LDS.128 R52, [R0+0x400] ;  /* 0x0004000000347984 */ /* 0x000ea80000000c00 */
[----:B------:R-:W2:Y:S04]  /*9440*/  LDS.128 R48, [R0+0x500] ;  /* 0x0005000000307984 */ /* 0x000ea80000000c00 */
[----:B------:R-:W2:Y:S04]  /*9450*/  LDS.128 R44, [R0+0x600] ;  /* 0x00060000002c7984 */ /* 0x000ea80000000c00 */
[----:B------:R-:W2:Y:S01]  /*9460*/  LDS.128 R40, [R0+0x700] ;  /* 0x0007000000287984 */ /* 0x000ea20000000c00 */
[----:B------:R-:W-:Y:S06]  /*9470*/  BAR.SYNC.DEFER_BLOCKING 0x0 ;  /* 0x0000000000007b1d */ /* 0x000fec0000010000 */
[----:B------:R-:W2:Y:S04]  /*9480*/  LDL.LU R229, [R1+0x7f0] ;  /* 0x0007f00001e57983 */ /* 0x000ea80000300800 */
[----:B------:R-:W2:Y:S04]  /*9490*/  LDL.LU R235, [R1+0x7ec] ;  /* 0x0007ec0001eb7983 */ /* 0x000ea80000300800 */
[----:B------:R0:W-:Y:S02]  /*94a0*/  STS.128 [R2+UR8], R68 ;  /* 0x0000004402007988 */ /* 0x0001e40008000c08 */
[----:B0-----:R-:W-:Y:S01]  /*94b0*/  IMAD.MOV.U32 R68, RZ, RZ, R227 ;  /* 0x000000ffff447224 */ /* 0x001fe200078e00e3 */
[----:B------:R-:W-:Y:S01]  /*94c0*/  MOV R70, R246 ;  /* 0x000000f600467202 */ /* 0x000fe20000000f00 */
[----:B------:R-:W-:Y:S01]  /*94d0*/  IMAD.MOV.U32 R69, RZ, RZ, R247 ;  /* 0x000000ffff457224 */ /* 0x000fe200078e00f7 */
[----:B------:R0:W-:Y:S01]  /*94e0*/  STS.128 [R2+UR8+0x1000], R72 ;  /* 0x0010004802007988 */ /* 0x0001e20008000c08 */
[----:B------:R-:W-:-:S03]  /*94f0*/  IMAD.MOV.U32 R71, RZ, RZ, R245 ;  /* 0x000000ffff477224 */ /* 0x000fc600078e00f5 */
[----:B------:R-:W2:Y:S04]  /*9500*/  LDL.LU R227, [R1+0x7e8] ;  /* 0x0007e80001e37983 */ /* 0x000ea80000300800 */
[----:B------:R1:W-:Y:S04]  /*9510*/  STS.128 [R2+UR8+0x800], R68 ;  /* 0x0008004402007988 */ /* 0x0003e80008000c08 */
[----:B------:R-:W2:Y:S01]  /*9520*/  LDL.LU R247, [R1+0x7e4] ;  /* 0x0007e40001f77983 */ /* 0x000ea20000300800 */
[----:B0-----:R-:W-:Y:S01]  /*9530*/  IMAD.MOV.U32 R72, RZ, RZ, R167 ;  /* 0x000000ffff487224 */ /* 0x001fe200078e00a7 */
[----:B------:R-:W-:Y:S01]  /*9540*/  MOV R73, R166 ;  /* 0x000000a600497202 */ /* 0x000fe20000000f00 */
[----:B------:R-:W-:Y:S01]  /*9550*/  IMAD.MOV.U32 R74, RZ, RZ, R165 ;  /* 0x000000ffff4a7224 */ /* 0x000fe200078e00a5 */
[----:B------:R-:W2:Y:S01]  /*9560*/  LDL.LU R246, [R1+0x7e0] ;  /* 0x0007e00001f67983 */ /* 0x000ea20000300800 */
[----:B------:R-:W-:-:S03]  /*9570*/  IMAD.MOV.U32 R75, RZ, RZ, R164 ;  /* 0x000000ffff4b7224 */ /* 0x000fc600078e00a4 */
[----:B------:R-:W2:Y:S01]  /*9580*/  LDL.LU R245, [R1+0x7dc] ;  /* 0x0007dc0001f57983 */ /* 0x000ea20000300800 */
[----:B-1----:R-:W-:Y:S01]  /*9590*/  IMAD.MOV.U32 R68, RZ, RZ, R240 ;  /* 0x000000ffff447224 */ /* 0x002fe200078e00f0 */
[----:B------:R-:W-:Y:S01]  /*95a0*/  MOV R70, R226 ;  /* 0x000000e200467202 */ /* 0x000fe20000000f00 */
[----:B------:R-:W-:Y:S02]  /*95b0*/  IMAD.MOV.U32 R69, RZ, RZ, R252 ;  /* 0x000000ffff457224 */ /* 0x000fe400078e00fc */
[----:B------:R-:W-:Y:S01]  /*95c0*/  IMAD.MOV.U32 R71, RZ, RZ, R228 ;  /* 0x000000ffff477224 */ /* 0x000fe200078e00e4 */
[----:B------:R-:W2:Y:S04]  /*95d0*/  LDL.LU R244, [R1+0x7d8] ;  /* 0x0007d80001f47983 */ /* 0x000ea80000300800 */
[----:B------:R0:W-:Y:S04]  /*95e0*/  STS.128 [R2+UR8+0x1800], R68 ;  /* 0x0018004402007988 */ /* 0x0001e80008000c08 */
[----:B------:R-:W-:Y:S01]  /*95f0*/  STS.128 [R208+UR8+0x800], R72 ;  /* 0x00080048d0007988 */ /* 0x000fe20008000c08 */
[----:B------:R-:W1:Y:S01]  /*9600*/  S2R R226, SR_TID.X ;  /* 0x0000000000e27919 */ /* 0x000e620000002100 */
[----:B------:R-:W1:Y:S01]  /*9610*/  S2R R252, SR_TID.X ;  /* 0x0000000000fc7919 */ /* 0x000e620000002100 */
[----:B0-----:R-:W-:Y:S01]  /*9620*/  IMAD.MOV.U32 R68, RZ, RZ, R199 ;  /* 0x000000ffff447224 */ /* 0x001fe200078e00c7 */
[----:B------:R-:W-:Y:S01]  /*9630*/  MOV R69, R198 ;  /* 0x000000c600457202 */ /* 0x000fe20000000f00 */
[----:B------:R-:W-:Y:S01]  /*9640*/  IMAD.MOV.U32 R70, RZ, RZ, R197 ;  /* 0x000000ffff467224 */ /* 0x000fe200078e00c5 */
[----:B------:R-:W2:Y:S01]  /*9650*/  LDL.LU R243, [R1+0x7d4] ;  /* 0x0007d40001f37983 */ /* 0x000ea20000300800 */
[----:B------:R-:W-:-:S03]  /*9660*/  IMAD.MOV.U32 R71, RZ, RZ, R196 ;  /* 0x000000ffff477224 */ /* 0x000fc600078e00c4 */
[----:B------:R-:W-:Y:S04]  /*9670*/  STS.128 [R208+UR8+0x1800], R76 ;  /* 0x0018004cd0007988 */ /* 0x000fe80008000c08 */
[----:B------:R0:W-:Y:S01]  /*9680*/  STS.128 [R208+UR8], R68 ;  /* 0x00000044d0007988 */ /* 0x0001e20008000c08 */
[----:B------:R-:W-:-:S03]  /*9690*/  SHF.R.U32.HI R104, RZ, 0x5, R104 ;  /* 0x00000005ff687819 */ /* 0x000fc60000011668 */
[----:B------:R-:W2:Y:S01]  /*96a0*/  LDL.LU R242, [R1+0x7d0] ;  /* 0x0007d00001f27983 */ /* 0x000ea20000300800 */
[----:B0-----:R-:W-:Y:S01]  /*96b0*/  IMAD.MOV.U32 R68, RZ, RZ, R163 ;  /* 0x000000ffff447224 */ /* 0x001fe200078e00a3 */
[----:B------:R-:W-:Y:S01]  /*96c0*/  MOV R69, R162 ;  /* 0x000000a200457202 */ /* 0x000fe20000000f00 */
[----:B------:R-:W-:Y:S01]  /*96d0*/  IMAD.MOV.U32 R70, RZ, RZ, R161 ;  /* 0x000000ffff467224 */ /* 0x000fe200078e00a1 */
[----:B-1----:R-:W-:Y:S01]  /*96e0*/  LOP3.LUT R226, R226, 0x60, RZ, 0xc0, !PT ;  /* 0x00000060e2e27812 */ /* 0x002fe200078ec0ff */
[----:B------:R-:W-:Y:S01]  /*96f0*/  IMAD.MOV.U32 R71, RZ, RZ, R160 ;  /* 0x000000ffff477224 */ /* 0x000fe200078e00a0 */
[----:B------:R-:W-:Y:S01]  /*9700*/  LOP3.LUT R252, R252, 0x1f, RZ, 0xc0, !PT ;  /* 0x0000001ffcfc7812 */ /* 0x000fe200078ec0ff */
[----:B------:R-:W2:Y:S04]  /*9710*/  LDL.LU R241, [R1+0x7cc] ;  /* 0x0007cc0001f17983 */ /* 0x000ea80000300800 */
[----:B------:R-:W-:Y:S01]  /*9720*/  STS.128 [R208+UR8+0x1000], R68 ;  /* 0x00100044d0007988 */ /* 0x000fe20008000c08 */
[----:B------:R-:W-:Y:S01]  /*9730*/  BAR.SYNC.DEFER_BLOCKING 0x0 ;  /* 0x0000000000007b1d */ /* 0x000fe20000010000 */
[----:B------:R-:W-:Y:S01]  /*9740*/  IMAD.SHL.U32 R228, R226, 0x8, RZ ;  /* 0x00000008e2e47824 */ /* 0x000fe200078e00ff */
[----:B------:R-:W-:-:S04]  /*9750*/  SGXT.U32 R104, R104, 0x2 ;  /* 0x000000026868781a */ /* 0x000fc80000000000 */
[----:B------:R-:W2:Y:S04]  /*9760*/  LDL.LU R240, [R1+0x7c8] ;  /* 0x0007c80001f07983 */ /* 0x000ea80000300800 */
[----:B------:R-:W0:Y:S04]  /*9770*/  LDS.128 R164, [R0] ;  /* 0x0000000000a47984 */ /* 0x000e280000000c00 */
[----:B------:R-:W1:Y:S04]  /*9780*/  LDS.128 R160, [R0+0x100] ;  /* 0x0001000000a07984 */ /* 0x000e680000000c00 */
[----:B------:R-:W1:Y:S04]  /*9790*/  LDS.128 R156, [R0+0x200] ;  /* 0x00020000009c7984 */ /* 0x000e680000000c00 */
[----:B------:R-:W1:Y:S04]  /*97a0*/  LDS.128 R152, [R0+0x300] ;  /* 0x0003000000987984 */ /* 0x000e680000000c00 */
[----:B------:R-:W1:Y:S04]  /*97b0*/  LDS.128 R116, [R0+0x400] ;  /* 0x0004000000747984 */ /* 0x000e680000000c00 */
[----:B------:R-:W1:Y:S04]  /*97c0*/  LDS.128 R68, [R0+0x500] ;  /* 0x0005000000447984 */ /* 0x000e680000000c00 */
[----:B------:R-:W1:Y:S04]  /*97d0*/  LDS.128 R76, [R0+0x600] ;  /* 0x00060000004c7984 */ /* 0x000e680000000c00 */
[----:B------:R-:W1:Y:S01]  /*97e0*/  LDS.128 R72, [R0+0x700] ;  /* 0x0007000000487984 */ /* 0x000e620000000c00 */
[----:B------:R-:W-:Y:S06]  /*97f0*/  BAR.SYNC.DEFER_BLOCKING 0x0 ;  /* 0x0000000000007b1d */ /* 0x000fec0000010000 */
[----:B------:R0:W-:Y:S02]  /*9800*/  STS.128 [R2+UR8], R84 ;  /* 0x0000005402007988 */ /* 0x0001e40008000c08 */
[----:B0-----:R-:W-:Y:S01]  /*9810*/  IMAD.MOV.U32 R84, RZ, RZ, R195 ;  /* 0x000000ffff547224 */ /* 0x001fe200078e00c3 */
[----:B------:R-:W-:Y:S01]  /*9820*/  MOV R85, R194 ;  /* 0x000000c200557202 */ /* 0x000fe20000000f00 */
[----:B------:R-:W-:-:S02]  /*9830*/  IMAD.MOV.U32 R86, RZ, RZ, R193 ;  /* 0x000000ffff567224 */ /* 0x000fc400078e00c1 */
[----:B------:R-:W-:-:S05]  /*9840*/  IMAD.MOV.U32 R87, RZ, RZ, R192 ;  /* 0x000000ffff577224 */ /* 0x000fca00078e00c0 */
[----:B------:R0:W-:Y:S04]  /*9850*/  STS.128 [R2+UR8+0x800], R84 ;  /* 0x0008005402007988 */ /* 0x0001e80008000c08 */
[----:B------:R1:W-:Y:S01]  /*9860*/  STS.128 [R2+UR8+0x1000], R88 ;  /* 0x0010005802007988 */ /* 0x0003e20008000c08 */
[----:B0-----:R-:W-:Y:S01]  /*9870*/  IMAD.MOV.U32 R84, RZ, RZ, R187 ;  /* 0x000000ffff547224 */ /* 0x001fe200078e00bb */
[----:B------:R-:W-:Y:S01]  /*9880*/  MOV R85, R186 ;  /* 0x000000ba00557202 */ /* 0x000fe20000000f00 */
[----:B------:R-:W-:Y:S02]  /*9890*/  IMAD.MOV.U32 R86, RZ, RZ, R185 ;  /* 0x000000ffff567224 */ /* 0x000fe400078e00b9 */
[----:B------:R-:W-:-:S05]  /*98a0*/  IMAD.MOV.U32 R87, RZ, RZ, R184 ;  /* 0x000000ffff577224 */ /* 0x000fca00078e00b8 */
[----:B------:R0:W-:Y:S01]  /*98b0*/  STS.128 [R2+UR8+0x1800], R84 ;  /* 0x0018005402007988 */ /* 0x0001e20008000c08 */
[----:B-1----:R-:W-:Y:S01]  /*98c0*/  IMAD.MOV.U32 R88, RZ, RZ, R179 ;  /* 0x000000ffff587224 */ /* 0x002fe200078e00b3 */
[----:B------:R-:W-:Y:S01]  /*98d0*/  MOV R89, R178 ;  /* 0x000000b200597202 */ /* 0x000fe20000000f00 */
[----:B------:R-:W-:Y:S02]  /*98e0*/  IMAD.MOV.U32 R90, RZ, RZ, R177 ;  /* 0x000000ffff5a7224 */ /* 0x000fe400078e00b1 */
[----:B------:R-:W-:Y:S02]  /*98f0*/  IMAD.MOV.U32 R91, RZ, RZ, R176 ;  /* 0x000000ffff5b7224 */ /* 0x000fe400078e00b0 */
[----:B0-----:R-:W-:Y:S01]  /*9900*/  IMAD.MOV.U32 R84, RZ, RZ, R183 ;  /* 0x000000ffff547224 */ /* 0x001fe200078e00b7 */
[----:B------:R-:W-:Y:S01]  /*9910*/  MOV R85, R182 ;  /* 0x000000b600557202 */ /* 0x000fe20000000f00 */
[----:B------:R-:W-:Y:S02]  /*9920*/  IMAD.MOV.U32 R86, RZ, RZ, R181 ;  /* 0x000000ffff567224 */ /* 0x000fe400078e00b5 */
[----:B------:R-:W-:-:S05]  /*9930*/  IMAD.MOV.U32 R87, RZ, RZ, R180 ;  /* 0x000000ffff577224 */ /* 0x000fca00078e00b4 */
[----:B------:R0:W-:Y:S04]  /*9940*/  STS.128 [R208+UR8], R84 ;  /* 0x00000054d0007988 */ /* 0x0001e80008000c08 */
[----:B------:R-:W-:Y:S04]  /*9950*/  STS.128 [R208+UR8+0x800], R88 ;  /* 0x00080058d0007988 */ /* 0x000fe80008000c08 */
[----:B------:R-:W-:Y:S01]  /*9960*/  STS.128 [R208+UR8+0x1000], R92 ;  /* 0x0010005cd0007988 */ /* 0x000fe20008000c08 */
[----:B0-----:R-:W-:Y:S01]  /*9970*/  IMAD.MOV.U32 R84, RZ, RZ, R171 ;  /* 0x000000ffff547224 */ /* 0x001fe200078e00ab */
[----:B------:R-:W-:Y:S01]  /*9980*/  MOV R85, R170 ;  /* 0x000000aa00557202 */ /* 0x000fe20000000f00 */
[----:B------:R-:W-:-:S02]  /*9990*/  IMAD.MOV.U32 R86, RZ, RZ, R169 ;  /* 0x000000ffff567224 */ /* 0x000fc400078e00a9 */
[----:B------:R-:W-:-:S05]  /*99a0*/  IMAD.MOV.U32 R87, RZ, RZ, R168 ;  /* 0x000000ffff577224 */ /* 0x000fca00078e00a8 */
[----:B------:R0:W-:Y:S01]  /*99b0*/  STS.128 [R208+UR8+0x1800], R84 ;  /* 0x00180054d0007988 */ /* 0x0001e20008000c08 */
[----:B------:R-:W-:Y:S06]  /*99c0*/  BAR.SYNC.DEFER_BLOCKING 0x0 ;  /* 0x0000000000007b1d */ /* 0x000fec0000010000 */
[----:B------:R-:W1:Y:S04]  /*99d0*/  LDS.128 R196, [R0] ;  /* 0x0000000000c47984 */ /* 0x000e680000000c00 */
[----:B------:R-:W1:Y:S04]  /*99e0*/  LDS.128 R192, [R0+0x100] ;  /* 0x0001000000c07984 */ /* 0x000e680000000c00 */
[----:B------:R-:W1:Y:S04]  /*99f0*/  LDS.128 R188, [R0+0x200] ;  /* 0x0002000000bc7984 */ /* 0x000e680000000c00 */
[----:B------:R-:W1:Y:S04]  /*9a00*/  LDS.128 R184, [R0+0x300] ;  /* 0x0003000000b87984 */ /* 0x000e680000000c00 */
[----:B------:R-:W1:Y:S04]  /*9a10*/  LDS.128 R180, [R0+0x400] ;  /* 0x0004000000b47984 */ /* 0x000e680000000c00 */
[----:B------:R-:W1:Y:S04]  /*9a20*/  LDS.128 R176, [R0+0x500] ;  /* 0x0005000000b07984 */ /* 0x000e680000000c00 */
[----:B------:R-:W1:Y:S04]  /*9a30*/  LDS.128 R172, [R0+0x600] ;  /* 0x0006000000ac7984 */ /* 0x000e680000000c00 */
[----:B------:R-:W1:Y:S01]  /*9a40*/  LDS.128 R168, [R0+0x700] ;  /* 0x0007000000a87984 */ /* 0x000e620000000c00 */
[----:B0-----:R-:W-:Y:S01]  /*9a50*/  IMAD.MOV.U32 R84, RZ, RZ, R120 ;  /* 0x000000ffff547224 */ /* 0x001fe200078e0078 */
[----:B------:R-:W-:Y:S01]  /*9a60*/  MOV R85, R122 ;  /* 0x0000007a00557202 */ /* 0x000fe20000000f00 */
[----:B------:R-:W-:-:S02]  /*9a70*/  IMAD.MOV.U32 R86, RZ, RZ, R136 ;  /* 0x000000ffff567224 */ /* 0x000fc400078e0088 */
[----:B------:R-:W-:Y:S01]  /*9a80*/  IMAD.MOV.U32 R87, RZ, RZ, R138 ;  /* 0x000000ffff577224 */ /* 0x000fe200078e008a */
[----:B------:R-:W-:Y:S01]  /*9a90*/  BAR.SYNC.DEFER_BLOCKING 0x0 ;  /* 0x0000000000007b1d */ /* 0x000fe20000010000 */
[----:B------:R-:W-:Y:S01]  /*9aa0*/  IMAD.MOV.U32 R88, RZ, RZ, R124 ;  /* 0x000000ffff587224 */ /* 0x000fe200078e007c */
[----:B------:R-:W-:Y:S01]  /*9ab0*/  MOV R89, R126 ;  /* 0x0000007e00597202 */ /* 0x000fe20000000f00 */
[----:B------:R-:W-:Y:S01]  /*9ac0*/  IMAD.MOV.U32 R90, RZ, RZ, R140 ;  /* 0x000000ffff5a7224 */ /* 0x000fe200078e008c */
[----:B------:R-:W-:Y:S01]  /*9ad0*/  MOV R93, R130 ;  /* 0x00000082005d7202 */ /* 0x000fe20000000f00 */
[----:B------:R-:W-:Y:S02]  /*9ae0*/  IMAD.MOV.U32 R91, RZ, RZ, R142 ;  /* 0x000000ffff5b7224 */ /* 0x000fe400078e008e */
[----:B------:R-:W-:Y:S02]  /*9af0*/  IMAD.MOV.U32 R92, RZ, RZ, R128 ;  /* 0x000000ffff5c7224 */ /* 0x000fe400078e0080 */
[----:B------:R-:W-:-:S02]  /*9b00*/  IMAD.MOV.U32 R94, RZ, RZ, R144 ;  /* 0x000000ffff5e7224 */ /* 0x000fc400078e0090 */
[----:B------:R-:W-:Y:S01]  /*9b10*/  IMAD.MOV.U32 R95, RZ, RZ, R146 ;  /* 0x000000ffff5f7224 */ /* 0x000fe200078e0092 */
[----:B------:R0:W-:Y:S04]  /*9b20*/  STS.128 [R2+UR8], R84 ;  /* 0x0000005402007988 */ /* 0x0001e80008000c08 */
[----:B------:R4:W-:Y:S04]  /*9b30*/  STS.128 [R2+UR8+0x800], R88 ;  /* 0x0008005802007988 */ /* 0x0009e80008000c08 */
[----:B------:R5:W-:Y:S01]  /*9b40*/  STS.128 [R2+UR8+0x1000], R92 ;  /* 0x0010005c02007988 */ /* 0x000be20008000c08 */
[----:B0-----:R-:W-:Y:S01]  /*9b50*/  IMAD.MOV.U32 R84, RZ, RZ, R132 ;  /* 0x000000ffff547224 */ /* 0x001fe200078e0084 */
[----:B------:R-:W-:Y:S01]  /*9b60*/  MOV R85, R134 ;  /* 0x0000008600557202 */ /* 0x000fe20000000f00 */
[----:B------:R-:W-:-:S02]  /*9b70*/  IMAD.MOV.U32 R86, RZ, RZ, R148 ;  /* 0x000000ffff567224 */ /* 0x000fc400078e0094 */
[----:B------:R-:W-:-:S05]  /*9b80*/  IMAD.MOV.U32 R87, RZ, RZ, R150 ;  /* 0x000000ffff577224 */ /* 0x000fca00078e0096 */
[----:B------:R0:W-:Y:S01]  /*9b90*/  STS.128 [R2+UR8+0x1800], R84 ;  /* 0x0018005402007988 */ /* 0x0001e20008000c08 */
[----:B----4-:R-:W-:Y:S01]  /*9ba0*/  IMAD.MOV.U32 R88, RZ, RZ, R125 ;  /* 0x000000ffff587224 */ /* 0x010fe200078e007d */
[----:B------:R-:W-:Y:S01]  /*9bb0*/  MOV R89, R127 ;  /* 0x0000007f00597202 */ /* 0x000fe20000000f00 */
[----:B------:R-:W-:Y:S01]  /*9bc0*/  IMAD.MOV.U32 R90, RZ, RZ, R141 ;  /* 0x000000ffff5a7224 */ /* 0x000fe200078e008d */
[----:B-----5:R-:W-:Y:S01]  /*9bd0*/  MOV R93, R135 ;  /* 0x00000087005d7202 */ /* 0x020fe20000000f00 */
[----:B0-----:R-:W0:Y:S01]  /*9be0*/  LDC.64 R2, c[0x0][0x220] ;  /* 0x00008800ff027b82 */ /* 0x001e220000000a00 */
[----:B------:R-:W-:Y:S01]  /*9bf0*/  IMAD.MOV.U32 R84, RZ, RZ, R121 ;  /* 0x000000ffff547224 */ /* 0x000fe200078e0079 */
[----:B------:R-:W-:Y:S01]  /*9c00*/  MOV R85, R123 ;  /* 0x0000007b00557202 */ /* 0x000fe20000000f00 */
[----:B------:R-:W-:Y:S02]  /*9c10*/  IMAD.MOV.U32 R86, RZ, RZ, R137 ;  /* 0x000000ffff567224 */ /* 0x000fe400078e0089 */
[----:B------:R-:W-:-:S02]  /*9c20*/  IMAD.MOV.U32 R87, RZ, RZ, R139 ;  /* 0x000000ffff577224 */ /* 0x000fc400078e008b */
[----:B------:R-:W-:Y:S02]  /*9c30*/  IMAD.MOV.U32 R91, RZ, RZ, R143 ;  /* 0x000000ffff5b7224 */ /* 0x000fe400078e008f */
[----:B------:R-:W-:Y:S01]  /*9c40*/  IMAD.MOV.U32 R92, RZ, RZ, R133 ;  /* 0x000000ffff5c7224 */ /* 0x000fe200078e0085 */
[----:B------:R4:W-:Y:S01]  /*9c50*/  STS.128 [R208+UR8], R84 ;  /* 0x00000054d0007988 */ /* 0x0009e20008000c08 */
[----:B------:R-:W-:Y:S02]  /*9c60*/  IMAD.MOV.U32 R94, RZ, RZ, R149 ;  /* 0x000000ffff5e7224 */ /* 0x000fe400078e0095 */
[----:B------:R-:W-:Y:S01]  /*9c70*/  IMAD.MOV.U32 R95, RZ, RZ, R151 ;  /* 0x000000ffff5f7224 */ /* 0x000fe200078e0097 */
[----:B------:R0:W-:Y:S04]  /*9c80*/  STS.128 [R208+UR8+0x800], R88 ;  /* 0x00080058d0007988 */ /* 0x0001e80008000c08 */
[----:B------:R-:W-:Y:S01]  /*9c90*/  STS.128 [R208+UR8+0x1800], R92 ;  /* 0x0018005cd0007988 */ /* 0x000fe20008000c08 */
[----:B----4-:R-:W-:Y:S01]  /*9ca0*/  IMAD.MOV.U32 R84, RZ, RZ, R129 ;  /* 0x000000ffff547224 */ /* 0x010fe200078e0081 */
[----:B------:R-:W-:Y:S01]  /*9cb0*/  MOV R85, R131 ;  /* 0x0000008300557202 */ /* 0x000fe20000000f00 */
[----:B------:R-:W-:-:S02]  /*9cc0*/  IMAD.MOV.U32 R86, RZ, RZ, R145 ;  /* 0x000000ffff567224 */ /* 0x000fc400078e0091 */
[----:B------:R-:W-:-:S05]  /*9cd0*/  IMAD.MOV.U32 R87, RZ, RZ, R147 ;  /* 0x000000ffff577224 */ /* 0x000fca00078e0093 */
[----:B------:R4:W-:Y:S01]  /*9ce0*/  STS.128 [R208+UR8+0x1000], R84 ;  /* 0x00100054d0007988 */ /* 0x0009e20008000c08 */
[----:B0-----:R-:W-:-:S04]  /*9cf0*/  LEA R88, P0, R226, R2, 0x5 ;  /* 0x00000002e2587211 */ /* 0x001fc800078028ff */
[----:B------:R-:W-:Y:S02]  /*9d00*/  LEA.HI.X R89, R228, R3, RZ, 0x2, P0 ;  /* 0x00000003e4597211 */ /* 0x000fe400000f14ff */
[----:B---3--:R-:W-:-:S04]  /*9d10*/  LEA R90, P0, R209, R2, 0xa ;  /* 0x00000002d15a7211 */ /* 0x008fc800078050ff */
[----:B------:R-:W-:Y:S01]  /*9d20*/  LEA.HI.X R91, R224, R3, RZ, 0x2, P0 ;  /* 0x00000003e05b7211 */ /* 0x000fe200000f14ff */
[C---:B------:R-:W-:Y:S01]  /*9d30*/  IMAD.WIDE.U32 R88, R252.reuse, 0x4, R88 ;  /* 0x00000004fc587825 */ /* 0x040fe200078e0058 */
[----:B------:R-:W-:Y:S03]  /*9d40*/  BAR.SYNC.DEFER_BLOCKING 0x0 ;  /* 0x0000000000007b1d */ /* 0x000fe60000010000 */
[----:B----4-:R-:W-:Y:S01]  /*9d50*/  IMAD.WIDE.U32 R86, R252, 0x4, R90 ;  /* 0x00000004fc567825 */ /* 0x010fe200078e005a */
[----:B------:R-:W-:-:S05]  /*9d60*/  LOP3.LUT R104, R104, 0xa8, RZ, 0xfc, !PT ;  /* 0x000000a868687812 */ /* 0x000fca00078efcff */
[----:B------:R-:W-:Y:S01]  /*9d70*/  IMAD.SHL.U32 R224, R104, 0x100, RZ ;  /* 0x0000010068e07824 */ /* 0x000fe200078e00ff */
[----:B------:R-:W-:Y:S04]  /*9d80*/  STG.E desc[UR10][R88.64], R204 ;  /* 0x000000cc58007986 */ /* 0x000fe8000c10190a */
[----:B------:R-:W-:Y:S04]  /*9d90*/  STG.E desc[UR10][R88.64+0x80], R206 ;  /* 0x000080ce58007986 */ /* 0x000fe8000c10190a */
[----:B------:R-:W-:Y:S04]  /*9da0*/  STG.E desc[UR10][R88.64+0x100], R200 ;  /* 0x000100c858007986 */ /* 0x000fe8000c10190a */
[----:B------:R-:W-:Y:S04]  /*9db0*/  STG.E desc[UR10][R88.64+0x180], R202 ;  /* 0x000180ca58007986 */ /* 0x000fe8000c10190a */
[----:B------:R-:W-:Y:S04]  /*9dc0*/  STG.E desc[UR10][R88.64+0x200], R4 ;  /* 0x0002000458007986 */ /* 0x000fe8000c10190a */
[----:B------:R-:W-:Y:S04]  /*9dd0*/  STG.E desc[UR10][R88.64+0x280], R6 ;  /* 0x0002800658007986 */ /* 0x000fe8000c10190a */
[----:B------:R-:W-:Y:S04]  /*9de0*/  STG.E desc[UR10][R88.64+0x300], R80 ;  /* 0x0003005058007986 */ /* 0x000fe8000c10190a */
[----:B------:R-:W-:Y:S04]  /*9df0*/  STG.E desc[UR10][R88.64+0x380], R82 ;  /* 0x0003805258007986 */ /* 0x000fe8000c10190a */
[----:B------:R0:W-:Y:S04]  /*9e00*/  STG.E desc[UR10][R86.64], R239 ;  /* 0x000000ef56007986 */ /* 0x0001e8000c10190a */
[----:B------:R3:W-:Y:S04]  /*9e10*/  STG.E desc[UR10][R86.64+0x80], R238 ;  /* 0x000080ee56007986 */ /* 0x0007e8000c10190a */
[----:B------:R4:W-:Y:S04]  /*9e20*/  STG.E desc[UR10][R86.64+0x100], R237 ;  /* 0x000100ed56007986 */ /* 0x0009e8000c10190a */
[----:B0-----:R-:W5:Y:S04]  /*9e30*/  LDL.LU R239, [R1+0x7c4] ;  /* 0x0007c40001ef7983 */ /* 0x001f680000300800 */
[----:B---3--:R-:W3:Y:S04]  /*9e40*/  LDL.LU R238, [R1+0x7c0] ;  /* 0x0007c00001ee7983 */ /* 0x008ee80000300800 */
[----:B----4-:R-:W4:Y:S04]  /*9e50*/  LDL.LU R237, [R1+0x7bc] ;  /* 0x0007bc0001ed7983 */ /* 0x010f280000300800 */
[----:B------:R0:W-:Y:S04]  /*9e60*/  STG.E desc[UR10][R86.64+0x180], R236 ;  /* 0x000180ec56007986 */ /* 0x0001e8000c10190a */
[----:B------:R1:W-:Y:S04]  /*9e70*/  STG.E desc[UR10][R86.64+0x200], R234 ;  /* 0x000200ea56007986 */ /* 0x0003e8000c10190a */
[----:B------:R2:W-:Y:S04]  /*9e80*/  STG.E desc[UR10][R86.64+0x280], R233 ;  /* 0x000280e956007986 */ /* 0x0005e8000c10190a */
[----:B0-----:R-:W3:Y:S04]  /*9e90*/  LDL.LU R236, [R1+0x7b8] ;  /* 0x0007b80001ec7983 */ /* 0x001ee80000300800 */
[----:B-1----:R-:W4:Y:S04]  /*9ea0*/  LDL.LU R234, [R1+0x7b4] ;  /* 0x0007b40001ea7983 */ /* 0x002f280000300800 */
[----:B--2---:R-:W2:Y:S04]  /*9eb0*/  LDL.LU R233, [R1+0x7b0] ;  /* 0x0007b00001e97983 */ /* 0x004ea80000300800 */
[----:B------:R-:W4:Y:S04]  /*9ec0*/  LDL.LU R114, [R1+0x774] ;  /* 0x0007740001727983 */ /* 0x000f280000300800 */
        /* <DEDUP_REMOVED lines=11> */
[----:B------:R-:W4:Y:S01]  /*9f80*/  LDL.LU R91, [R1+0x760] ;  /* 0x00076000015b7983 */ /* 0x000f220000300800 */
[----:B------:R-:W0:Y:S01]  /*9f90*/  S2R R134, SR_TID.X ;  /* 0x0000000000867919 */ /* 0x000e220000002100 */
[----:B------:R-:W1:Y:S01]  /*9fa0*/  S2R R144, SR_TID.X ;  /* 0x0000000000907919 */ /* 0x000e620000002100 */
[----:B------:R-:W-:-:S02]  /*9fb0*/  LEA R132, P1, R211, R2, 0xa ;  /* 0x00000002d3847211 */ /* 0x000fc400078250ff */
[----:B------:R-:W1:Y:S01]  /*9fc0*/  S2R R211, SR_TID.X ;  /* 0x0000000000d37919 */ /* 0x000e620000002100 */
[-C--:B------:R-:W-:Y:S02]  /*9fd0*/  LEA R84, P0, R210, R2.reuse, 0xa ;  /* 0x00000002d2547211 */ /* 0x080fe400078050ff */
[-C--:B------:R-:W-:Y:S02]  /*9fe0*/  LEA R124, P5, R215, R2.reuse, 0xa ;  /* 0x00000002d77c7211 */ /* 0x080fe400078a50ff */
[----:B------:R-:W-:Y:S02]  /*9ff0*/  LEA.HI.X R85, R225, R3, RZ, 0x2, P0 ;  /* 0x00000003e1557211 */ /* 0x000fe400000f14ff */
[-C--:B------:R-:W-:Y:S02]  /*a000*/  LEA R130, P2, R212, R2.reuse, 0xa ;  /* 0x00000002d4827211 */ /* 0x080fe400078450ff */
[----:B------:R-:W-:Y:S01]  /*a010*/  LEA R120, P0, R217, R2, 0xa ;  /* 0x00000002d9787211 */ /* 0x000fe200078050ff */
[----:B------:R-:W-:Y:S01]  /*a020*/  IMAD.WIDE.U32 R84, R252, 0x4, R84 ;  /* 0x00000004fc547825 */ /* 0x000fe200078e0054 */
[----:B------:R-:W-:Y:S04]  /*a030*/  STG.E desc[UR10][R86.64+0x380], R66 ;  /* 0x0003804256007986 */ /* 0x000fe8000c10190a */
[----:B------:R-:W-:Y:S01]  /*a040*/  STG.E desc[UR10][R86.64+0x300], R64 ;  /* 0x0003004056007986 */ /* 0x000fe2000c10190a */
[----:B0-----:R-:W-:-:S02]  /*a050*/  SHF.R.U32.HI R134, RZ, 0x5, R134 ;  /* 0x00000005ff867819 */ /* 0x001fc40000011686 */
[----:B-1----:R-:W-:Y:S02]  /*a060*/  SHF.R.U32.HI R144, RZ, 0x5, R144 ;  /* 0x00000005ff907819 */ /* 0x002fe40000011690 */
[----:B------:R-:W-:Y:S02]  /*a070*/  SGXT.U32 R134, R134, 0x2 ;  /* 0x000000028686781a */ /* 0x000fe40000000000 */
[----:B------:R-:W-:Y:S01]  /*a080*/  SGXT.U32 R144, R144, 0x2 ;  /* 0x000000029090781a */ /* 0x000fe20000000000 */
[----:B------:R0:W-:Y:S01]  /*a090*/  STG.E desc[UR10][R84.64+0x380], R83 ;  /* 0x0003805354007986 */ /* 0x0001e2000c10190a */
[----:B------:R-:W-:Y:S01]  /*a0a0*/  SHF.R.U32.HI R211, RZ, 0x5, R211 ;  /* 0x00000005ffd37819 */ /* 0x000fe200000116d3 */
[----:B------:R-:W-:Y:S01]  /*a0b0*/  IMAD.SHL.U32 R141, R246, 0x100, RZ ;  /* 0x00000100f68d7824 */ /* 0x000fe200078e00ff */
[----:B------:R-:W-:Y:S01]  /*a0c0*/  LOP3.LUT R134, R134, 0x78, RZ, 0xfc, !PT ;  /* 0x0000007886867812 */ /* 0x000fe200078efcff */
[----:B------:R-:W1:Y:S01]  /*a0d0*/  S2R R136, SR_TID.X ;  /* 0x0000000000887919 */ /* 0x000e620000002100 */
[----:B------:R-:W-:-:S02]  /*a0e0*/  LOP3.LUT R144, R144, 0x8c, RZ, 0xfc, !PT ;  /* 0x0000008c90907812 */ /* 0x000fc400078efcff */
[----:B------:R-:W-:Y:S01]  /*a0f0*/  SGXT.U32 R211, R211, 0x2 ;  /* 0x00000002d3d3781a */ /* 0x000fe20000000000 */
[----:B------:R-:W1:Y:S01]  /*a100*/  S2R R138, SR_TID.X ;  /* 0x00000000008a7919 */ /* 0x000e620000002100 */
[----:B0-----:R-:W-:Y:S01]  /*a110*/  IMAD.SHL.U32 R83, R241, 0x100, RZ ;  /* 0x00000100f1537824 */ /* 0x001fe200078e00ff */
[----:B------:R-:W-:Y:S01]  /*a120*/  STG.E desc[UR10][R84.64+0x200], R5 ;  /* 0x0002000554007986 */ /* 0x000fe2000c10190a */
[----:B------:R-:W-:Y:S01]  /*a130*/  SHF.L.U32 R135, R243, 0x8, RZ ;  /* 0x00000008f3877819 */ /* 0x000fe200000006ff */
[----:B------:R-:W-:Y:S01]  /*a140*/  IMAD.SHL.U32 R145, R134, 0x100, RZ ;  /* 0x0000010086917824 */ /* 0x000fe200078e00ff */
[----:B------:R-:W0:Y:S01]  /*a150*/  S2R R146, SR_TID.X ;  /* 0x0000000000927919 */ /* 0x000e220000002100 */
[----:B------:R-:W-:Y:S01]  /*a160*/  IMAD.SHL.U32 R151, R144, 0x100, RZ ;  /* 0x0000010090977824 */ /* 0x000fe200078e00ff */
[----:B------:R-:W-:Y:S01]  /*a170*/  LOP3.LUT R211, R211, 0xa8, RZ, 0xfc, !PT ;  /* 0x000000a8d3d37812 */ /* 0x000fe200078efcff */
[----:B------:R-:W0:Y:S01]  /*a180*/  S2R R202, SR_TID.X ;  /* 0x0000000000ca7919 */ /* 0x000e220000002100 */
[----:B------:R-:W0:Y:S01]  /*a190*/  S2R R200, SR_TID.X ;  /* 0x0000000000c87919 */ /* 0x000e220000002100 */
[----:B------:R-:W0:Y:S01]  /*a1a0*/  S2R R204, SR_TID.X ;  /* 0x0000000000cc7919 */ /* 0x000e220000002100 */
[----:B------:R-:W0:Y:S01]  /*a1b0*/  S2R R212, SR_TID.X ;  /* 0x0000000000d47919 */ /* 0x000e220000002100 */
[----:B------:R-:W-:-:S02]  /*a1c0*/  LEA R122, P6, R216, R2, 0xa ;  /* 0x00000002d87a7211 */ /* 0x000fc400078c50ff */
[-C--:B------:R-:W-:Y:S02]  /*a1d0*/  LEA R128, P3, R213, R2.reuse, 0xa ;  /* 0x00000002d5807211 */ /* 0x080fe400078650ff */
[----:B------:R-:W-:Y:S02]  /*a1e0*/  LEA R126, P4, R214, R2, 0xa ;  /* 0x00000002d67e7211 */ /* 0x000fe400078850ff */
[----:B-1----:R-:W-:Y:S02]  /*a1f0*/  SHF.R.U32.HI R136, RZ, 0x5, R136 ;  /* 0x00000005ff887819 */ /* 0x002fe40000011688 */
[----:B------:R-:W-:Y:S01]  /*a200*/  SHF.R.U32.HI R138, RZ, 0x5, R138 ;  /* 0x00000005ff8a7819 */ /* 0x000fe2000001168a */
[----:B------:R1:W-:Y:S01]  /*a210*/  STG.E desc[UR10][R84.64+0x300], R81 ;  /* 0x0003005154007986 */ /* 0x0003e2000c10190a */
[----:B------:R-:W-:Y:S02]  /*a220*/  SGXT.U32 R136, R136, 0x2 ;  /* 0x000000028888781a */ /* 0x000fe40000000000 */
[----:B------:R-:W-:-:S02]  /*a230*/  SGXT.U32 R138, R138, 0x2 ;  /* 0x000000028a8a781a */ /* 0x000fc40000000000 */
[----:B0-----:R-:W-:Y:S01]  /*a240*/  SHF.R.U32.HI R146, RZ, 0x5, R146 ;  /* 0x00000005ff927819 */ /* 0x001fe20000011692 */
[----:B------:R-:W-:Y:S01]  /*a250*/  STG.E desc[UR10][R84.64+0x280], R7 ;  /* 0x0002800754007986 */ /* 0x000fe2000c10190a */
[----:B------:R-:W-:-:S03]  /*a260*/  SHF.R.U32.HI R202, RZ, 0x5, R202 ;  /* 0x00000005ffca7819 */ /* 0x000fc600000116ca */
[----:B------:R-:W-:Y:S01]  /*a270*/  STG.E desc[UR10][R84.64], R205 ;  /* 0x000000cd54007986 */ /* 0x000fe2000c10190a */
[----:B-1----:R-:W-:Y:S01]  /*a280*/  IMAD.SHL.U32 R81, R240, 0x100, RZ ;  /* 0x00000100f0517824 */ /* 0x002fe200078e00ff */
[----:B------:R-:W-:Y:S02]  /*a290*/  SHF.R.U32.HI R200, RZ, 0x5, R200 ;  /* 0x00000005ffc87819 */ /* 0x000fe400000116c8 */
[----:B------:R-:W-:Y:S01]  /*a2a0*/  STG.E desc[UR10][R84.64+0x80], R207 ;  /* 0x000080cf54007986 */ /* 0x000fe2000c10190a */
[----:B------:R-:W-:Y:S02]  /*a2b0*/  SGXT.U32 R146, R146, 0x2 ;  /* 0x000000029292781a */ /* 0x000fe40000000000 */
[----:B------:R-:W-:Y:S01]  /*a2c0*/  SHF.R.U32.HI R204, RZ, 0x5, R204 ;  /* 0x00000005ffcc7819 */ /* 0x000fe200000116cc */
[----:B------:R-:W-:Y:S01]  /*a2d0*/  STG.E desc[UR10][R84.64+0x100], R201 ;  /* 0x000100c954007986 */ /* 0x000fe2000c10190a */
[----:B------:R-:W-:-:S03]  /*a2e0*/  LOP3.LUT R136, R136, 0x7c, RZ, 0xfc, !PT ;  /* 0x0000007c88887812 */ /* 0x000fc600078efcff */
[----:B------:R0:W-:Y:S01]  /*a2f0*/  STG.E desc[UR10][R84.64+0x180], R203 ;  /* 0x000180cb54007986 */ /* 0x0001e2000c10190a */
[----:B------:R-:W-:Y:S02]  /*a300*/  LOP3.LUT R138, R138, 0x80, RZ, 0xfc, !PT ;  /* 0x000000808a8a7812 */ /* 0x000fe400078efcff */
[----:B------:R-:W-:Y:S02]  /*a310*/  SGXT.U32 R202, R202, 0x2 ;  /* 0x00000002caca781a */ /* 0x000fe40000000000 */
[----:B------:R-:W-:Y:S02]  /*a320*/  SGXT.U32 R200, R200, 0x2 ;  /* 0x00000002c8c8781a */ /* 0x000fe40000000000 */
[----:B------:R-:W-:Y:S01]  /*a330*/  SGXT.U32 R204, R204, 0x2 ;  /* 0x00000002cccc781a */ /* 0x000fe20000000000 */
[----:B------:R-:W-:Y:S01]  /*a340*/  IMAD.SHL.U32 R137, R244, 0x100, RZ ;  /* 0x00000100f4897824 */ /* 0x000fe200078e00ff */
[----:B------:R-:W-:Y:S01]  /*a350*/  LOP3.LUT R146, R146, 0x90, RZ, 0xfc, !PT ;  /* 0x0000009092927812 */ /* 0x000fe200078efcff */
[----:B0-----:R-:W-:Y:S01]  /*a360*/  IMAD.SHL.U32 R85, R242, 0x100, RZ ;  /* 0x00000100f2557824 */ /* 0x001fe200078e00ff */
[----:B------:R-:W-:Y:S01]  /*a370*/  SHF.R.U32.HI R212, RZ, 0x5, R212 ;  /* 0x00000005ffd47819 */ /* 0x000fe200000116d4 */
[----:B------:R-:W-:Y:S01]  /*a380*/  IMAD.SHL.U32 R139, R245, 0x100, RZ ;  /* 0x00000100f58b7824 */ /* 0x000fe200078e00ff */
[----:B------:R-:W-:Y:S01]  /*a390*/  SHF.L.U32 R143, R247, 0x8, RZ ;  /* 0x00000008f78f7819 */ /* 0x000fe200000006ff */
[----:B------:R-:W-:Y:S01]  /*a3a0*/  IMAD.SHL.U32 R147, R136, 0x100, RZ ;  /* 0x0000010088937824 */ /* 0x000fe200078e00ff */
[----:B------:R-:W-:Y:S01]  /*a3b0*/  LOP3.LUT R200, R200, 0x94, RZ, 0xfc, !PT ;  /* 0x00000094c8c87812 */ /* 0x000fe200078efcff */
[----:B------:R-:W-:Y:S01]  /*a3c0*/  IMAD.SHL.U32 R148, R138, 0x100, RZ ;  /* 0x000001008a947824 */ /* 0x000fe200078e00ff */
[----:B------:R-:W-:Y:S01]  /*a3d0*/  LOP3.LUT R202, R202, 0x98, RZ, 0xfc, !PT ;  /* 0x00000098caca7812 */ /* 0x000fe200078efcff */
[----:B------:R-:W0:Y:S01]  /*a3e0*/  S2R R142, SR_TID.X ;  /* 0x00000000008e7919 */ /* 0x000e220000002100 */
[----:B------:R-:W-:Y:S01]  /*a3f0*/  LOP3.LUT R204, R204, 0x9c, RZ, 0xfc, !PT ;  /* 0x0000009ccccc7812 */ /* 0x000fe200078efcff */
[----:B------:R-:W-:Y:S01]  /*a400*/  IMAD.SHL.U32 R201, R146, 0x100, RZ ;  /* 0x0000010092c97824 */ /* 0x000fe200078e00ff */
[----:B------:R-:W-:Y:S01]  /*a410*/  SGXT.U32 R212, R212, 0x2 ;  /* 0x00000002d4d4781a */ /* 0x000fe20000000000 */
[----:B------:R-:W1:Y:S01]  /*a420*/  S2R R140, SR_TID.X ;  /* 0x00000000008c7919 */ /* 0x000e620000002100 */
[----:B------:R-:W-:Y:S01]  /*a430*/  SHF.L.U32 R203, R200, 0x8, RZ ;  /* 0x00000008c8cb7819 */ /* 0x000fe200000006ff */
[----:B------:R-:W-:Y:S01]  /*a440*/  IMAD.SHL.U32 R205, R202, 0x100, RZ ;  /* 0x00000100cacd7824 */ /* 0x000fe200078e00ff */
[----:B------:R-:W-:Y:S01]  /*a450*/  LOP3.LUT R212, R212, 0xb4, RZ, 0xfc, !PT ;  /* 0x000000b4d4d47812 */ /* 0x000fe200078efcff */
[----:B------:R-:W1:Y:S01]  /*a460*/  S2R R206, SR_TID.X ;  /* 0x0000000000ce7919 */ /* 0x000e620000002100 */
[----:B------:R-:W-:Y:S01]  /*a470*/  IMAD.SHL.U32 R207, R204, 0x100, RZ ;  /* 0x00000100cccf7824 */ /* 0x000fe200078e00ff */
[----:B------:R-:W1:Y:S01]  /*a480*/  S2R R208, SR_TID.X ;  /* 0x0000000000d07919 */ /* 0x000e620000002100 */
[----:B------:R-:W1:Y:S01]  /*a490*/  S2R R251, SR_TID.X ;  /* 0x0000000000fb7919 */ /* 0x000e620000002100 */
[----:B-----5:R-:W-:Y:S01]  /*a4a0*/  SHF.L.U32 R66, R239, 0x8, RZ ;  /* 0x00000008ef427819 */ /* 0x020fe200000006ff */
[----:B---3--:R-:W-:-:S02]  /*a4b0*/  IMAD.SHL.U32 R6, R236, 0x100, RZ ;  /* 0x00000100ec067824 */ /* 0x008fc400078e00ff */
[----:B--2---:R-:W-:Y:S01]  /*a4c0*/  IMAD.SHL.U32 R4, R233, 0x100, RZ ;  /* 0x00000100e9047824 */ /* 0x004fe200078e00ff */
[-C--:B----4-:R-:W-:Y:S02]  /*a4d0*/  LEA.HI.X R133, R114, R3.reuse, RZ, 0x2, P1 ;  /* 0x0000000372857211 */ /* 0x090fe400008f14ff */
[-C--:B------:R-:W-:Y:S02]  /*a4e0*/  LEA.HI.X R131, R112, R3.reuse, RZ, 0x2, P2 ;  /* 0x0000000370837211 */ /* 0x080fe400010f14ff */
[-C--:B------:R-:W-:Y:S02]  /*a4f0*/  LEA R112, P2, R219, R2.reuse, 0xa ;  /* 0x00000002db707211 */ /* 0x080fe400078450ff */
[-C--:B------:R-:W-:Y:S02]  /*a500*/  LEA R114, P1, R218, R2.reuse, 0xa ;  /* 0x00000002da727211 */ /* 0x080fe400078250ff */
[----:B------:R-:W-:Y:S02]  /*a510*/  LEA.HI.X R125, R106, R3, RZ, 0x2, P5 ;  /* 0x000000036a7d7211 */ /* 0x000fe400028f14ff */
[----:B------:R-:W-:-:S02]  /*a520*/  LEA R106, P5, R222, R2, 0xa ;  /* 0x00000002de6a7211 */ /* 0x000fc400078a50ff */
[----:B------:R-:W-:Y:S02]  /*a530*/  LEA.HI.X R121, R102, R3, RZ, 0x2, P0 ;  /* 0x0000000366797211 */ /* 0x000fe400000f14ff */
[----:B------:R-:W-:-:S04]  /*a540*/  LEA R102, P0, R233, R2, 0xa ;  /* 0x00000002e9667211 */ /* 0x000fc800078050ff */
[-C--:B------:R-:W-:Y:S02]  /*a550*/  LEA.HI.X R103, R4, R3.reuse, RZ, 0x2, P0 ;  /* 0x0000000304677211 */ /* 0x080fe400000f14ff */
[-C--:B------:R-:W-:Y:S02]  /*a560*/  LEA.HI.X R113, R98, R3.reuse, RZ, 0x2, P2 ;  /* 0x0000000362717211 */ /* 0x080fe400010f14ff */
[-C--:B------:R-:W-:Y:S02]  /*a570*/  LEA R98, P2, R236, R2.reuse, 0xa ;  /* 0x00000002ec627211 */ /* 0x080fe400078450ff */
[-C--:B------:R-:W-:Y:S02]  /*a580*/  LEA R88, P0, R241, R2.reuse, 0xa ;  /* 0x00000002f1587211 */ /* 0x080fe400078050ff */
[----:B------:R-:W-:Y:S02]  /*a590*/  LEA.HI.X R107, R93, R3, RZ, 0x2, P5 ;  /* 0x000000035d6b7211 */ /* 0x000fe400028f14ff */
[----:B------:R-:W-:-:S02]  /*a5a0*/  LEA R92, P5, R239, R2, 0xa ;  /* 0x00000002ef5c7211 */ /* 0x000fc400078a50ff */
[-C--:B------:R-:W-:Y:S02]  /*a5b0*/  LEA.HI.X R115, R100, R3.reuse, RZ, 0x2, P1 ;  /* 0x0000000364737211 */ /* 0x080fe400008f14ff */
[-C--:B------:R-:W-:Y:S02]  /*a5c0*/  LEA.HI.X R93, R66, R3.reuse, RZ, 0x2, P5 ;  /* 0x00000003425d7211 */ /* 0x080fe400028f14ff */
[-C--:B------:R-:W-:Y:S02]  /*a5d0*/  LEA R82, P5, R246, R2.reuse, 0xa ;  /* 0x00000002f6527211 */ /* 0x080fe400078a50ff */
[C---:B------:R-:W-:Y:S02]  /*a5e0*/  SHF.L.U32 R5, R234.reuse, 0x8, RZ ;  /* 0x00000008ea057819 */ /* 0x040fe400000006ff */
[----:B------:R-:W-:Y:S02]  /*a5f0*/  LEA R100, P1, R234, R2, 0xa ;  /* 0x00000002ea647211 */ /* 0x000fe400078250ff */
[----:B------:R-:W-:-:S02]  /*a600*/  LEA.HI.X R99, R6, R3, RZ, 0x2, P2 ;  /* 0x0000000306637211 */ /* 0x000fc400010f14ff */
[-C--:B------:R-:W-:Y:S02]  /*a610*/  LEA R4, P2, R243, R2.reuse, 0xa ;  /* 0x00000002f3047211 */ /* 0x080fe400078450ff */
[-C--:B------:R-:W-:Y:S02]  /*a620*/  LEA.HI.X R89, R83, R3.reuse, RZ, 0x2, P0 ;  /* 0x0000000353597211 */ /* 0x080fe400000f14ff */
[-C--:B------:R-:W-:Y:S02]  /*a630*/  LEA R134, P0, R134, R2.reuse, 0xa ;  /* 0x0000000286867211 */ /* 0x080fe400078050ff */
[-C--:B------:R-:W-:Y:S02]  /*a640*/  LEA.HI.X R83, R141, R3.reuse, RZ, 0x2, P5 ;  /* 0x000000038d537211 */ /* 0x080fe400028f14ff */
[----:B------:R-:W-:Y:S02]  /*a650*/  LEA R144, P5, R144, R2, 0xa ;  /* 0x0000000290907211 */ /* 0x000fe400078a50ff */
[----:B------:R-:W-:-:S02]  /*a660*/  LEA.HI.X R101, R5, R3, RZ, 0x2, P1 ;  /* 0x0000000305657211 */ /* 0x000fc400008f14ff */
[-C--:B------:R-:W-:Y:S02]  /*a670*/  LEA.HI.X R5, R135, R3.reuse, RZ, 0x2, P2 ;  /* 0x0000000387057211 */ /* 0x080fe400010f14ff */
[-C--:B------:R-:W-:Y:S02]  /*a680*/  LEA.HI.X R135, R145, R3.reuse, RZ, 0x2, P0 ;  /* 0x0000000391877211 */ /* 0x080fe400000f14ff */
[-C--:B------:R-:W-:Y:S02]  /*a690*/  LEA.HI.X R145, R151, R3.reuse, RZ, 0x2, P5 ;  /* 0x0000000397917211 */ /* 0x080fe400028f14ff */
[----:B------:R-:W-:Y:S02]  /*a6a0*/  LEA R246, P5, R211, R2, 0xa ;  /* 0x00000002d3f67211 */ /* 0x000fe400078a50ff */
[----:B------:R-:W2:Y:S01]  /*a6b0*/  S2R R211, SR_TID.X ;  /* 0x0000000000d37919 */ /* 0x000ea20000002100 */
[-C--:B------:R-:W-:Y:S02]  /*a6c0*/  LEA.HI.X R123, R104, R3.reuse, RZ, 0x2, P6 ;  /* 0x00000003687b7211 */ /* 0x080fe400030f14ff */
[----:B------:R-:W-:-:S02]  /*a6d0*/  LEA.HI.X R129, R110, R3, RZ, 0x2, P3 ;  /* 0x000000036e817211 */ /* 0x000fc400018f14ff */
[-C--:B------:R-:W-:Y:S02]  /*a6e0*/  LEA R104, P6, R223, R2.reuse, 0xa ;  /* 0x00000002df687211 */ /* 0x080fe400078c50ff */
[-C--:B------:R-:W-:Y:S02]  /*a6f0*/  LEA R110, P3, R220, R2.reuse, 0xa ;  /* 0x00000002dc6e7211 */ /* 0x080fe400078650ff */
[-C--:B------:R-:W-:Y:S02]  /*a700*/  LEA.HI.X R127, R108, R3.reuse, RZ, 0x2, P4 ;  /* 0x000000036c7f7211 */ /* 0x080fe400020f14ff */
[----:B------:R-:W-:Y:S01]  /*a710*/  LEA R108, P4, R221, R2, 0xa ;  /* 0x00000002dd6c7211 */ /* 0x000fe200078850ff */
[----:B------:R-:W-:Y:S01]  /*a720*/  IMAD.SHL.U32 R7, R237, 0x100, RZ ;  /* 0x00000100ed077824 */ /* 0x000fe200078e00ff */
[-C--:B------:R-:W-:Y:S01]  /*a730*/  LEA.HI.X R105, R91, R3.reuse, RZ, 0x2, P6 ;  /* 0x000000035b697211 */ /* 0x080fe200030f14ff */
[----:B------:R-:W-:Y:S01]  /*a740*/  IMAD.SHL.U32 R64, R238, 0x100, RZ ;  /* 0x00000100ee407824 */ /* 0x000fe200078e00ff */
[----:B------:R-:W-:-:S02]  /*a750*/  LEA.HI.X R111, R96, R3, RZ, 0x2, P3 ;  /* 0x00000003606f7211 */ /* 0x000fc400018f14ff */
[-C--:B------:R-:W-:Y:S02]  /*a760*/  LEA R90, P6, R240, R2.reuse, 0xa ;  /* 0x00000002f05a7211 */ /* 0x080fe400078c50ff */
[-C--:B------:R-:W-:Y:S02]  /*a770*/  LEA R96, P3, R237, R2.reuse, 0xa ;  /* 0x00000002ed607211 */ /* 0x080fe400078650ff */
[-C--:B------:R-:W-:Y:S02]  /*a780*/  LEA.HI.X R109, R95, R3.reuse, RZ, 0x2, P4 ;  /* 0x000000035f6d7211 */ /* 0x080fe400020f14ff */
[-C--:B------:R-:W-:Y:S02]  /*a790*/  LEA R94, P4, R238, R2.reuse, 0xa ;  /* 0x00000002ee5e7211 */ /* 0x080fe400078850ff */
[----:B------:R-:W-:Y:S02]  /*a7a0*/  LEA R86, P1, R242, R2, 0xa ;  /* 0x00000002f2567211 */ /* 0x000fe400078250ff */
[----:B------:R-:W-:-:S02]  /*a7b0*/  LEA.HI.X R91, R81, R3, RZ, 0x2, P6 ;  /* 0x00000003515b7211 */ /* 0x000fc400030f14ff */
[-C--:B------:R-:W-:Y:S02]  /*a7c0*/  LEA.HI.X R97, R7, R3.reuse, RZ, 0x2, P3 ;  /* 0x0000000307617211 */ /* 0x080fe400018f14ff */
[-C--:B------:R-:W-:Y:S02]  /*a7d0*/  LEA R84, P6, R247, R2.reuse, 0xa ;  /* 0x00000002f7547211 */ /* 0x080fe400078c50ff */
[----:B--2---:R-:W-:Y:S02]  /*a7e0*/  SHF.R.U32.HI R211, RZ, 0x5, R211 ;  /* 0x00000005ffd37819 */ /* 0x004fe400000116d3 */
[----:B------:R-:W-:Y:S02]  /*a7f0*/  LEA R6, P3, R244, R2, 0xa ;  /* 0x00000002f4067211 */ /* 0x000fe400078650ff */
[-C--:B------:R-:W-:Y:S02]  /*a800*/  LEA.HI.X R95, R64, R3.reuse, RZ, 0x2, P4 ;  /* 0x00000003405f7211 */ /* 0x080fe400020f14ff */
[----:B------:R-:W-:-:S02]  /*a810*/  LEA.HI.X R87, R85, R3, RZ, 0x2, P1 ;  /* 0x0000000355577211 */ /* 0x000fc400008f14ff */
[-C--:B------:R-:W-:Y:S02]  /*a820*/  LEA R80, P4, R245, R2.reuse, 0xa ;  /* 0x00000002f5507211 */ /* 0x080fe400078850ff */
[-C--:B------:R-:W-:Y:S02]  /*a830*/  LEA R136, P1, R136, R2.reuse, 0xa ;  /* 0x0000000288887211 */ /* 0x080fe400078250ff */
[----:B------:R-:W-:Y:S02]  /*a840*/  LEA R138, P2, R138, R2, 0xa ;  /* 0x000000028a8a7211 */ /* 0x000fe400078450ff */
[-C--:B------:R-:W-:Y:S02]  /*a850*/  LEA.HI.X R85, R143, R3.reuse, RZ, 0x2, P6 ;  /* 0x000000038f557211 */ /* 0x080fe400030f14ff */
[----:B------:R-:W-:Y:S02]  /*a860*/  SGXT.U32 R211, R211, 0x2 ;  /* 0x00000002d3d3781a */ /* 0x000fe40000000000 */
[----:B------:R-:W-:-:S02]  /*a870*/  LEA.HI.X R7, R137, R3, RZ, 0x2, P3 ;  /* 0x0000000389077211 */ /* 0x000fc400018f14ff */
[-C--:B------:R-:W-:Y:S02]  /*a880*/  LEA R146, P6, R146, R2.reuse, 0xa ;  /* 0x0000000292927211 */ /* 0x080fe400078c50ff */
[-C--:B------:R-:W-:Y:S02]  /*a890*/  LEA.HI.X R81, R139, R3.reuse, RZ, 0x2, P4 ;  /* 0x000000038b517211 */ /* 0x080fe400020f14ff */
[-C--:B------:R-:W-:Y:S02]  /*a8a0*/  LEA R200, P0, R200, R2.reuse, 0xa ;  /* 0x00000002c8c87211 */ /* 0x080fe400078050ff */
[-C--:B------:R-:W-:Y:S02]  /*a8b0*/  LEA.HI.X R137, R147, R3.reuse, RZ, 0x2, P1 ;  /* 0x0000000393897211 */ /* 0x080fe400008f14ff */
[----:B------:R-:W-:Y:S02]  /*a8c0*/  LEA R202, P1, R202, R2, 0xa ;  /* 0x00000002caca7211 */ /* 0x000fe400078250ff */
[----:B------:R-:W-:-:S02]  /*a8d0*/  LEA.HI.X R139, R148, R3, RZ, 0x2, P2 ;  /* 0x00000003948b7211 */ /* 0x000fc400010f14ff */
[-C--:B------:R-:W-:Y:S02]  /*a8e0*/  LEA R204, P2, R204, R2.reuse, 0xa ;  /* 0x00000002cccc7211 */ /* 0x080fe400078450ff */
[----:B------:R-:W-:Y:S02]  /*a8f0*/  LOP3.LUT R211, R211, 0xb8, RZ, 0xfc, !PT ;  /* 0x000000b8d3d37812 */ /* 0x000fe400078efcff */
[-C--:B------:R-:W-:Y:S02]  /*a900*/  LEA.HI.X R147, R201, R3.reuse, RZ, 0x2, P6 ;  /* 0x00000003c9937211 */ /* 0x080fe400030f14ff */
[-C--:B------:R-:W-:Y:S02]  /*a910*/  LEA.HI.X R201, R203, R3.reuse, RZ, 0x2, P0 ;  /* 0x00000003cbc97211 */ /* 0x080fe400000f14ff */
[----:B------:R-:W-:Y:S02]  /*a920*/  LEA.HI.X R203, R205, R3, RZ, 0x2, P1 ;  /* 0x00000003cdcb7211 */ /* 0x000fe400008f14ff */
[----:B------:R-:W-:-:S02]  /*a930*/  LEA R148, P1, R212, R2, 0xa ;  /* 0x00000002d4947211 */ /* 0x000fc400078250ff */
[----:B------:R-:W-:Y:S01]  /*a940*/  LEA.HI.X R205, R207, R3, RZ, 0x2, P2 ;  /* 0x00000003cfcd7211 */ /* 0x000fe200010f14ff */
[----:B------:R-:W2:Y:S01]  /*a950*/  S2R R212, SR_TID.X ;  /* 0x0000000000d47919 */ /* 0x000ea20000002100 */
[----:B------:R-:W-:Y:S02]  /*a960*/  LEA R218, P2, R211, R2, 0xa ;  /* 0x00000002d3da7211 */ /* 0x000fe400078450ff */
[----:B------:R-:W3:Y:S01]  /*a970*/  S2R R211, SR_TID.X ;  /* 0x0000000000d37919 */ /* 0x000ee20000002100 */
[----:B0-----:R-:W-:Y:S02]  /*a980*/  SHF.R.U32.HI R142, RZ, 0x5, R142 ;  /* 0x00000005ff8e7819 */ /* 0x001fe4000001168e */
[----:B-1----:R-:W-:Y:S02]  /*a990*/  SHF.R.U32.HI R140, RZ, 0x5, R140 ;  /* 0x00000005ff8c7819 */ /* 0x002fe4000001168c */
[----:B------:R-:W-:Y:S02]  /*a9a0*/  SGXT.U32 R142, R142, 0x2 ;  /* 0x000000028e8e781a */ /* 0x000fe40000000000 */
[----:B------:R-:W-:-:S02]  /*a9b0*/  SGXT.U32 R140, R140, 0x2 ;  /* 0x000000028c8c781a */ /* 0x000fc40000000000 */
[----:B------:R-:W-:Y:S02]  /*a9c0*/  SHF.R.U32.HI R206, RZ, 0x5, R206 ;  /* 0x00000005ffce7819 */ /* 0x000fe400000116ce */
[----:B------:R-:W-:Y:S02]  /*a9d0*/  SHF.R.U32.HI R208, RZ, 0x5, R208 ;  /* 0x00000005ffd07819 */ /* 0x000fe400000116d0 */
[----:B------:R-:W-:Y:S02]  /*a9e0*/  LOP3.LUT R140, R140, 0x84, RZ, 0xfc, !PT ;  /* 0x000000848c8c7812 */ /* 0x000fe400078efcff */
[----:B------:R-:W-:Y:S02]  /*a9f0*/  LOP3.LUT R142, R142, 0x88, RZ, 0xfc, !PT ;  /* 0x000000888e8e7812 */ /* 0x000fe400078efcff */
[----:B------:R-:W-:Y:S02]  /*aa00*/  SGXT.U32 R206, R206, 0x2 ;  /* 0x00000002cece781a */ /* 0x000fe40000000000 */
[----:B------:R-:W-:Y:S01]  /*aa10*/  SGXT.U32 R208, R208, 0x2 ;  /* 0x00000002d0d0781a */ /* 0x000fe20000000000 */
[----:B------:R-:W-:Y:S01]  /*aa20*/  IMAD.SHL.U32 R150, R142, 0x100, RZ ;  /* 0x000001008e967824 */ /* 0x000fe200078e00ff */
[----:B------:R-:W-:-:S02]  /*aa30*/  SHF.L.U32 R149, R140, 0x8, RZ ;  /* 0x000000088c957819 */ /* 0x000fc400000006ff */
[----:B------:R-:W-:Y:S02]  /*aa40*/  LOP3.LUT R206, R206, 0xa0, RZ, 0xfc, !PT ;  /* 0x000000a0cece7812 */ /* 0x000fe400078efcff */
[-C--:B------:R-:W-:Y:S02]  /*aa50*/  LEA R140, P3, R140, R2.reuse, 0xa ;  /* 0x000000028c8c7211 */ /* 0x080fe400078650ff */
[----:B--2---:R-:W-:Y:S02]  /*aa60*/  SHF.R.U32.HI R212, RZ, 0x5, R212 ;  /* 0x00000005ffd47819 */ /* 0x004fe400000116d4 */
[----:B------:R-:W-:Y:S02]  /*aa70*/  LOP3.LUT R208, R208, 0xa4, RZ, 0xfc, !PT ;  /* 0x000000a4d0d07812 */ /* 0x000fe400078efcff */
[----:B---3--:R-:W-:Y:S02]  /*aa80*/  SHF.R.U32.HI R211, RZ, 0x5, R211 ;  /* 0x00000005ffd37819 */ /* 0x008fe400000116d3 */
[----:B------:R-:W-:-:S02]  /*aa90*/  LEA R142, P4, R142, R2, 0xa ;  /* 0x000000028e8e7211 */ /* 0x000fc400078850ff */
[----:B------:R-:W-:Y:S01]  /*aaa0*/  SGXT.U32 R212, R212, 0x2 ;  /* 0x00000002d4d4781a */ /* 0x000fe20000000000 */
[----:B------:R-:W-:Y:S01]  /*aab0*/  IMAD.SHL.U32 R209, R206, 0x100, RZ ;  /* 0x00000100ced17824 */ /* 0x000fe200078e00ff */
[----:B------:R-:W-:Y:S02]  /*aac0*/  SHF.R.U32.HI R251, RZ, 0x5, R251 ;  /* 0x00000005fffb7819 */ /* 0x000fe400000116fb */
[----:B------:R-:W-:Y:S02]  /*aad0*/  SGXT.U32 R211, R211, 0x2 ;  /* 0x00000002d3d3781a */ /* 0x000fe40000000000 */
[----:B------:R-:W-:Y:S01]  /*aae0*/  LEA.HI.X R141, R149, R3, RZ, 0x2, P3 ;  /* 0x00000003958d7211 */ /* 0x000fe200018f14ff */
[----:B------:R-:W0:Y:S01]  /*aaf0*/  S2R R249, SR_TID.X ;  /* 0x0000000000f97919 */ /* 0x000e220000002100 */
[----:B------:R-:W-:Y:S02]  /*ab00*/  SHF.L.U32 R210, R208, 0x8, RZ ;  /* 0x00000008d0d27819 */ /* 0x000fe400000006ff */
[----:B------:R-:W-:-:S02]  /*ab10*/  LEA R206, P3, R206, R2, 0xa ;  /* 0x00000002cece7211 */ /* 0x000fc400078650ff */
[-C--:B------:R-:W-:Y:S02]  /*ab20*/  LEA.HI.X R143, R150, R3.reuse, RZ, 0x2, P4 ;  /* 0x00000003968f7211 */ /* 0x080fe400020f14ff */
[----:B------:R-:W-:Y:S02]  /*ab30*/  LEA R208, P4, R208, R2, 0xa ;  /* 0x00000002d0d07211 */ /* 0x000fe400078850ff */
[----:B------:R-:W-:Y:S02]  /*ab40*/  LOP3.LUT R212, R212, 0xbc, RZ, 0xfc, !PT ;  /* 0x000000bcd4d47812 */ /* 0x000fe400078efcff */
[----:B------:R-:W-:Y:S02]  /*ab50*/  SGXT.U32 R251, R251, 0x2 ;  /* 0x00000002fbfb781a */ /* 0x000fe40000000000 */
[----:B------:R-:W-:Y:S01]  /*ab60*/  LOP3.LUT R211, R211, 0xc0, RZ, 0xfc, !PT ;  /* 0x000000c0d3d37812 */ /* 0x000fe200078efcff */
[----:B------:R-:W-:Y:S01]  /*ab70*/  IMAD.SHL.U32 R230, R230, 0x100, RZ ;  /* 0x00000100e6e67824 */ /* 0x000fe200078e00ff */
[----:B------:R-:W-:-:S02]  /*ab80*/  LEA.HI.X R207, R209, R3, RZ, 0x2, P3 ;  /* 0x00000003d1cf7211 */ /* 0x000fc400018f14ff */
[-C--:B------:R-:W-:Y:S02]  /*ab90*/  LEA.HI.X R209, R210, R3.reuse, RZ, 0x2, P4 ;  /* 0x00000003d2d17211 */ /* 0x080fe400020f14ff */
[----:B------:R-:W-:Y:S02]  /*aba0*/  LOP3.LUT R251, R251, 0xdc, RZ, 0xfc, !PT ;  /* 0x000000dcfbfb7812 */ /* 0x000fe400078efcff */
[-C--:B------:R-:W-:Y:S02]  /*abb0*/  LEA R216, P3, R212, R2.reuse, 0xa ;  /* 0x00000002d4d87211 */ /* 0x080fe400078650ff */
[----:B------:R-:W-:Y:S01]  /*abc0*/  LEA R214, P4, R211, R2, 0xa ;  /* 0x00000002d3d67211 */ /* 0x000fe200078850ff */
[----:B------:R-:W1:Y:S01]  /*abd0*/  S2R R212, SR_TID.X ;  /* 0x0000000000d47919 */ /* 0x000e620000002100 */
[----:B------:R-:W-:Y:S01]  /*abe0*/  IMAD.SHL.U32 R31, R251, 0x100, RZ ;  /* 0x00000100fb1f7824 */ /* 0x000fe200078e00ff */
[----:B------:R-:W2:Y:S01]  /*abf0*/  S2R R211, SR_TID.X ;  /* 0x0000000000d37919 */ /* 0x000ea20000002100 */
[----:B------:R-:W-:-:S02]  /*ac00*/  LEA.HI.X R215, R230, R3, RZ, 0x2, P4 ;  /* 0x00000003e6d77211 */ /* 0x000fc400020f14ff */
[----:B------:R-:W-:Y:S01]  /*ac10*/  LEA R242, P4, R251, R2, 0xa ;  /* 0x00000002fbf27211 */ /* 0x000fe200078850ff */
[----:B------:R-:W3:Y:S01]  /*ac20*/  S2R R36, SR_TID.X ;  /* 0x0000000000247919 */ /* 0x000ee20000002100 */
[----:B------:R-:W4:Y:S01]  /*ac30*/  S2R R251, SR_TID.X ;  /* 0x0000000000fb7919 */ /* 0x000f220000002100 */
[----:B0-----:R-:W-:-:S04]  /*ac40*/  SHF.R.U32.HI R249, RZ, 0x5, R249 ;  /* 0x00000005fff97819 */ /* 0x001fc800000116f9 */
[----:B------:R-:W-:-:S04]  /*ac50*/  SGXT.U32 R249, R249, 0x2 ;  /* 0x00000002f9f9781a */ /* 0x000fc80000000000 */
[----:B------:R-:W-:Y:S01]  /*ac60*/  LOP3.LUT R249, R249, 0xac, RZ, 0xfc, !PT ;  /* 0x000000acf9f97812 */ /* 0x000fe200078efcff */
[----:B------:R-:W0:Y:S01]  /*ac70*/  S2R R33, SR_TID.X ;  /* 0x0000000000217919 */ /* 0x000e220000002100 */
[----:B-1----:R-:W-:Y:S02]  /*ac80*/  SHF.R.U32.HI R212, RZ, 0x5, R212 ;  /* 0x00000005ffd47819 */ /* 0x002fe400000116d4 */
[----:B--2---:R-:W-:Y:S02]  /*ac90*/  SHF.R.U32.HI R211, RZ, 0x5, R211 ;  /* 0x00000005ffd37819 */ /* 0x004fe400000116d3 */
[----:B------:R-:W-:Y:S02]  /*aca0*/  SGXT.U32 R212, R212, 0x2 ;  /* 0x00000002d4d4781a */ /* 0x000fe40000000000 */
[----:B---3--:R-:W-:Y:S02]  /*acb0*/  SHF.R.U32.HI R36, RZ, 0x5, R36 ;  /* 0x00000005ff247819 */ /* 0x008fe40000011624 */
[----:B------:R-:W-:-:S02]  /*acc0*/  SGXT.U32 R211, R211, 0x2 ;  /* 0x00000002d3d3781a */ /* 0x000fc40000000000 */
[----:B----4-:R-:W-:Y:S01]  /*acd0*/  SHF.R.U32.HI R251, RZ, 0x5, R251 ;  /* 0x00000005fffb7819 */ /* 0x010fe200000116fb */
[C---:B------:R-:W-:Y:S01]  /*ace0*/  IMAD.SHL.U32 R225, R249.reuse, 0x100, RZ ;  /* 0x00000100f9e17824 */ /* 0x040fe200078e00ff */
[----:B------:R-:W-:Y:S02]  /*acf0*/  SGXT.U32 R36, R36, 0x2 ;  /* 0x000000022424781a */ /* 0x000fe40000000000 */
[----:B------:R-:W-:Y:S02]  /*ad00*/  LEA R222, P6, R249, R2, 0xa ;  /* 0x00000002f9de7211 */ /* 0x000fe400078c50ff */
[----:B------:R-:W-:Y:S02]  /*ad10*/  LOP3.LUT R212, R212, 0xc4, RZ, 0xfc, !PT ;  /* 0x000000c4d4d47812 */ /* 0x000fe400078efcff */
[----:B------:R-:W-:Y:S02]  /*ad20*/  LOP3.LUT R211, R211, 0xc8, RZ, 0xfc, !PT ;  /* 0x000000c8d3d37812 */ /* 0x000fe400078efcff */
[----:B------:R-:W-:Y:S01]  /*ad30*/  SGXT.U32 R251, R251, 0x2 ;  /* 0x00000002fbfb781a */ /* 0x000fe20000000000 */
[----:B------:R-:W-:Y:S01]  /*ad40*/  IMAD.SHL.U32 R232, R232, 0x100, RZ ;  /* 0x00000100e8e87824 */ /* 0x000fe200078e00ff */
[----:B------:R-:W-:Y:S01]  /*ad50*/  LEA.HI.X R247, R224, R3, RZ, 0x2, P5 ;  /* 0x00000003e0f77211 */ /* 0x000fe200028f14ff */
[----:B------:R-:W1:Y:S01]  /*ad60*/  S2R R34, SR_TID.X ;  /* 0x0000000000227919 */ /* 0x000e620000002100 */
[----:B------:R-:W-:-:S02]  /*ad70*/  SHF.L.U32 R231, R231, 0x8, RZ ;  /* 0x00000008e7e77819 */ /* 0x000fc400000006ff */
[----:B------:R-:W-:Y:S02]  /*ad80*/  LOP3.LUT R36, R36, 0xe0, RZ, 0xfc, !PT ;  /* 0x000000e024247812 */ /* 0x000fe400078efcff */
[-C--:B------:R-:W-:Y:S02]  /*ad90*/  LEA R212, P5, R212, R2.reuse, 0xa ;  /* 0x00000002d4d47211 */ /* 0x080fe400078a50ff */
[-C--:B------:R-:W-:Y:S02]  /*ada0*/  LEA.HI.X R223, R225, R3.reuse, RZ, 0x2, P6 ;  /* 0x00000003e1df7211 */ /* 0x080fe400030f14ff */
[----:B------:R-:W-:Y:S02]  /*adb0*/  LEA R210, P6, R211, R2, 0xa ;  /* 0x00000002d3d27211 */ /* 0x000fe400078c50ff */
[----:B------:R-:W-:Y:S01]  /*adc0*/  LOP3.LUT R251, R251, 0xe4, RZ, 0xfc, !PT ;  /* 0x000000e4fbfb7812 */ /* 0x000fe200078efcff */
[----:B------:R-:W-:Y:S01]  /*add0*/  IMAD.SHL.U32 R38, R36, 0x100, RZ ;  /* 0x0000010024267824 */ /* 0x000fe200078e00ff */
[----:B------:R-:W-:-:S02]  /*ade0*/  LEA.HI.X R213, R231, R3, RZ, 0x2, P5 ;  /* 0x00000003e7d57211 */ /* 0x000fc400028f14ff */
[-C--:B------:R-:W-:Y:S01]  /*adf0*/  LEA R244, P5, R36, R2.reuse, 0xa ;  /* 0x0000000224f47211 */ /* 0x080fe200078a50ff */
[C---:B------:R-:W-:Y:S01]  /*ae00*/  IMAD.SHL.U32 R151, R251.reuse, 0x100, RZ ;  /* 0x00000100fb977824 */ /* 0x040fe200078e00ff */
[----:B------:R-:W-:Y:S02]  /*ae10*/  LEA.HI.X R211, R232, R3, RZ, 0x2, P6 ;  /* 0x00000003e8d37211 */ /* 0x000fe400030f14ff */
[----:B------:R-:W-:Y:S02]  /*ae20*/  LEA R36, P6, R251, R2, 0xa ;  /* 0x00000002fb247211 */ /* 0x000fe400078c50ff */
[----:B------:R-:W2:Y:S01]  /*ae30*/  S2R R251, SR_TID.X ;  /* 0x0000000000fb7919 */ /* 0x000ea20000002100 */
[----:B0-----:R-:W-:Y:S01]  /*ae40*/  SHF.R.U32.HI R33, RZ, 0x5, R33 ;  /* 0x00000005ff217819 */ /* 0x001fe20000011621 */
[----:B------:R-:W0:Y:S03]  /*ae50*/  S2R R248, SR_TID.X ;  /* 0x0000000000f87919 */ /* 0x000e260000002100 */
[----:B------:R-:W-:Y:S01]  /*ae60*/  SGXT.U32 R33, R33, 0x2 ;  /* 0x000000022121781a */ /* 0x000fe20000000000 */
[----:B------:R-:W-:Y:S01]  /*ae70*/  IMAD.SHL.U32 R228, R235, 0x100, RZ ;  /* 0x00000100ebe47824 */ /* 0x000fe200078e00ff */
[----:B-1----:R-:W-:Y:S01]  /*ae80*/  SHF.R.U32.HI R34, RZ, 0x5, R34 ;  /* 0x00000005ff227819 */ /* 0x002fe20000011622 */
[----:B------:R-:W1:Y:S01]  /*ae90*/  S2R R35, SR_TID.X ;  /* 0x0000000000237919 */ /* 0x000e620000002100 */
[----:B------:R-:W-:-:S02]  /*aea0*/  LOP3.LUT R33, R33, 0xd4, RZ, 0xfc, !PT ;  /* 0x000000d421217812 */ /* 0x000fc400078efcff */
[----:B------:R-:W-:Y:S02]  /*aeb0*/  SGXT.U32 R34, R34, 0x2 ;  /* 0x000000022222781a */ /* 0x000fe40000000000 */
[----:B------:R-:W-:Y:S02]  /*aec0*/  SHF.L.U32 R227, R227, 0x8, RZ ;  /* 0x00000008e3e37819 */ /* 0x000fe400000006ff */
[----:B------:R-:W-:Y:S02]  /*aed0*/  LOP3.LUT R34, R34, 0xd0, RZ, 0xfc, !PT ;  /* 0x000000d022227812 */ /* 0x000fe400078efcff */
[----:B------:R-:W-:Y:S02]  /*aee0*/  LEA.HI.X R219, R228, R3, RZ, 0x2, P2 ;  /* 0x00000003e4db7211 */ /* 0x000fe400010f14ff */
[C---:B------:R-:W-:Y:S02]  /*aef0*/  SHF.L.U32 R250, R33.reuse, 0x8, RZ ;  /* 0x0000000821fa7819 */ /* 0x040fe400000006ff */
[----:B------:R-:W-:Y:S01]  /*af00*/  LEA R238, P2, R33, R2, 0xa ;  /* 0x0000000221ee7211 */ /* 0x000fe200078450ff */
[----:B------:R-:W-:Y:S01]  /*af10*/  IMAD.MOV.U32 R225, RZ, RZ, R149 ;  /* 0x000000ffffe17224 */ /* 0x000fe200078e0095 */
[----:B------:R-:W3:Y:S01]  /*af20*/  S2R R33, SR_TID.X ;  /* 0x0000000000217919 */ /* 0x000ee20000002100 */
[----:B--2---:R-:W-:Y:S01]  /*af30*/  SHF.R.U32.HI R251, RZ, 0x5, R251 ;  /* 0x00000005fffb7819 */ /* 0x004fe200000116fb */
[----:B------:R-:W-:-:S03]  /*af40*/  IMAD.SHL.U32 R32, R34, 0x100, RZ ;  /* 0x0000010022207824 */ /* 0x000fc600078e00ff */
[----:B------:R-:W-:Y:S02]  /*af50*/  SGXT.U32 R251, R251, 0x2 ;  /* 0x00000002fbfb781a */ /* 0x000fe40000000000 */
[-C--:B------:R-:W-:Y:S01]  /*af60*/  LEA.HI.X R225, R227, R3.reuse, RZ, 0x2, P1 ;  /* 0x00000003e3e17211 */ /* 0x080fe200008f14ff */
[----:B------:R-:W2:Y:S01]  /*af70*/  S2R R37, SR_TID.X ;  /* 0x0000000000257919 */ /* 0x000ea20000002100 */
[----:B------:R-:W-:Y:S02]  /*af80*/  LEA R236, P1, R34, R2, 0xa ;  /* 0x0000000222ec7211 */ /* 0x000fe400078250ff */
[----:B------:R-:W-:Y:S02]  /*af90*/  LOP3.LUT R251, R251, 0xec, RZ, 0xfc, !PT ;  /* 0x000000ecfbfb7812 */ /* 0x000fe400078efcff */
[----:B------:R-:W-:Y:S02]  /*afa0*/  LEA.HI.X R237, R32, R3, RZ, 0x2, P1 ;  /* 0x0000000320ed7211 */ /* 0x000fe400008f14ff */
[----:B------:R-:W-:-:S02]  /*afb0*/  SHF.L.U32 R149, R251, 0x8, RZ ;  /* 0x00000008fb957819 */ /* 0x000fc400000006ff */
[----:B------:R-:W-:Y:S02]  /*afc0*/  LEA R32, P1, R251, R2, 0xa ;  /* 0x00000002fb207211 */ /* 0x000fe400078250ff */
[----:B------:R-:W4:Y:S01]  /*afd0*/  S2R R251, SR_TID.X ;  /* 0x0000000000fb7919 */ /* 0x000f220000002100 */
[----:B------:R-:W-:Y:S02]  /*afe0*/  LEA.HI.X R239, R250, R3, RZ, 0x2, P2 ;  /* 0x00000003faef7211 */ /* 0x000fe400010f14ff */
[----:B------:R-:W5:Y:S01]  /*aff0*/  S2R R250, SR_TID.X ;  /* 0x0000000000fa7919 */ /* 0x000f620000002100 */
[----:B0-----:R-:W-:Y:S02]  /*b000*/  SHF.R.U32.HI R248, RZ, 0x5, R248 ;  /* 0x00000005fff87819 */ /* 0x001fe400000116f8 */
[----:B-1----:R-:W-:Y:S02]  /*b010*/  SHF.R.U32.HI R35, RZ, 0x5, R35 ;  /* 0x00000005ff237819 */ /* 0x002fe40000011623 */
[----:B------:R-:W-:-:S02]  /*b020*/  SGXT.U32 R248, R248, 0x2 ;  /* 0x00000002f8f8781a */ /* 0x000fc40000000000 */
[----:B------:R-:W-:Y:S02]  /*b030*/  SGXT.U32 R35, R35, 0x2 ;  /* 0x000000022323781a */ /* 0x000fe40000000000 */
[----:B------:R-:W-:Y:S02]  /*b040*/  LOP3.LUT R248, R248, 0xb0, RZ, 0xfc, !PT ;  /* 0x000000b0f8f87812 */ /* 0x000fe400078efcff */
[----:B---3--:R-:W-:Y:S02]  /*b050*/  SHF.R.U32.HI R33, RZ, 0x5, R33 ;  /* 0x00000005ff217819 */ /* 0x008fe40000011621 */
[----:B------:R-:W-:Y:S01]  /*b060*/  LOP3.LUT R35, R35, 0xcc, RZ, 0xfc, !PT ;  /* 0x000000cc23237812 */ /* 0x000fe200078efcff */
[C---:B------:R-:W-:Y:S01]  /*b070*/  IMAD.SHL.U32 R226, R248.reuse, 0x100, RZ ;  /* 0x00000100f8e27824 */ /* 0x040fe200078e00ff */
[----:B------:R-:W-:Y:S02]  /*b080*/  LEA R248, P0, R248, R2, 0xa ;  /* 0x00000002f8f87211 */ /* 0x000fe400078050ff */
[----:B--2---:R-:W-:-:S02]  /*b090*/  SHF.R.U32.HI R37, RZ, 0x5, R37 ;  /* 0x00000005ff257819 */ /* 0x004fc40000011625 */
[----:B------:R-:W-:Y:S01]  /*b0a0*/  SGXT.U32 R33, R33, 0x2 ;  /* 0x000000022121781a */ /* 0x000fe20000000000 */
[----:B------:R-:W-:Y:S01]  /*b0b0*/  IMAD.SHL.U32 R235, R35, 0x100, RZ ;  /* 0x0000010023eb7824 */ /* 0x000fe200078e00ff */
[----:B------:R-:W-:Y:S02]  /*b0c0*/  SGXT.U32 R37, R37, 0x2 ;  /* 0x000000022525781a */ /* 0x000fe40000000000 */
[----:B------:R-:W-:Y:S02]  /*b0d0*/  LEA.HI.X R249, R226, R3, RZ, 0x2, P0 ;  /* 0x00000003e2f97211 */ /* 0x000fe400000f14ff */
[----:B------:R-:W-:Y:S02]  /*b0e0*/  LOP3.LUT R33, R33, 0xe8, RZ, 0xfc, !PT ;  /* 0x000000e821217812 */ /* 0x000fe400078efcff */
[----:B------:R-:W-:Y:S02]  /*b0f0*/  LEA R220, P0, R35, R2, 0xa ;  /* 0x0000000223dc7211 */ /* 0x000fe400078050ff */
[----:B----4-:R-:W-:Y:S01]  /*b100*/  SHF.R.U32.HI R251, RZ, 0x5, R251 ;  /* 0x00000005fffb7819 */ /* 0x010fe200000116fb */
[----:B------:R-:W-:Y:S01]  /*b110*/  IMAD.SHL.U32 R229, R229, 0x100, RZ ;  /* 0x00000100e5e57824 */ /* 0x000fe200078e00ff */
[----:B------:R-:W-:-:S02]  /*b120*/  LOP3.LUT R37, R37, 0xd8, RZ, 0xfc, !PT ;  /* 0x000000d825257812 */ /* 0x000fc400078efcff */
[----:B-----5:R-:W-:Y:S01]  /*b130*/  SHF.R.U32.HI R250, RZ, 0x5, R250 ;  /* 0x00000005fffa7819 */ /* 0x020fe200000116fa */
[----:B------:R-:W-:Y:S01]  /*b140*/  IMAD.SHL.U32 R150, R33, 0x100, RZ ;  /* 0x0000010021967824 */ /* 0x000fe200078e00ff */
[-C--:B------:R-:W-:Y:S02]  /*b150*/  LEA.HI.X R221, R235, R3.reuse, RZ, 0x2, P0 ;  /* 0x00000003ebdd7211 */ /* 0x080fe400000f14ff */
[----:B------:R-:W-:Y:S02]  /*b160*/  SGXT.U32 R251, R251, 0x2 ;  /* 0x00000002fbfb781a */ /* 0x000fe40000000000 */
[----:B------:R-:W-:Y:S02]  /*b170*/  LEA R34, P0, R33, R2, 0xa ;  /* 0x0000000221227211 */ /* 0x000fe400078050ff */
[----:B------:R-:W-:Y:S01]  /*b180*/  SGXT.U32 R250, R250, 0x2 ;  /* 0x00000002fafa781a */ /* 0x000fe20000000000 */
[----:B------:R-:W-:Y:S01]  /*b190*/  IMAD.SHL.U32 R39, R37, 0x100, RZ ;  /* 0x0000010025277824 */ /* 0x000fe200078e00ff */
[----:B------:R-:W-:-:S02]  /*b1a0*/  LEA.HI.X R217, R229, R3, RZ, 0x2, P3 ;  /* 0x00000003e5d97211 */ /* 0x000fc400018f14ff */
[----:B------:R-:W-:Y:S02]  /*b1b0*/  LEA R240, P3, R37, R2, 0xa ;  /* 0x0000000225f07211 */ /* 0x000fe400078650ff */
[----:B------:R-:W-:Y:S02]  /*b1c0*/  LOP3.LUT R251, R251, 0xf0, RZ, 0xfc, !PT ;  /* 0x000000f0fbfb7812 */ /* 0x000fe400078efcff */
[-C--:B------:R-:W-:Y:S02]  /*b1d0*/  LEA.HI.X R37, R151, R3.reuse, RZ, 0x2, P6 ;  /* 0x0000000397257211 */ /* 0x080fe400030f14ff */
[----:B------:R-:W-:Y:S01]  /*b1e0*/  LEA.HI.X R35, R150, R3, RZ, 0x2, P0 ;  /* 0x0000000396237211 */ /* 0x000fe200000f14ff */
[----:B------:R-:W-:Y:S01]  /*b1f0*/  IMAD.WIDE.U32 R150, R252, 0x4, R130 ;  /* 0x00000004fc967825 */ /* 0x000fe200078e0082 */
[----:B------:R-:W-:Y:S02]  /*b200*/  LOP3.LUT R250, R250, 0xf4, RZ, 0xfc, !PT ;  /* 0x000000f4fafa7812 */ /* 0x000fe400078efcff */
[----:B------:R-:W-:Y:S01]  /*b210*/  MOV R224, R148 ;  /* 0x0000009400e07202 */ /* 0x000fe20000000f00 */
[----:B------:R-:W-:-:S02]  /*b220*/  IMAD.MOV.U32 R130, RZ, RZ, R210 ;  /* 0x000000ffff827224 */ /* 0x000fc400078e00d2 */
[----:B------:R-:W-:Y:S02]  /*b230*/  IMAD.MOV.U32 R131, RZ, RZ, R211 ;  /* 0x000000ffff837224 */ /* 0x000fe400078e00d3 */
[C---:B------:R-:W-:Y:S01]  /*b240*/  IMAD.WIDE.U32 R210, R252.reuse, 0x4, R128 ;  /* 0x00000004fcd27825 */ /* 0x040fe200078e0080 */
[----:B------:R-:W-:Y:S02]  /*b250*/  MOV R129, R213 ;  /* 0x000000d500817202 */ /* 0x000fe40000000f00 */
[CC--:B------:R-:W-:Y:S01]  /*b260*/  LEA R226, P2, R251.reuse, R2.reuse, 0xa ;  /* 0x00000002fbe27211 */ /* 0x0c0fe200078450ff */
[----:B------:R-:W-:Y:S02]  /*b270*/  IMAD.SHL.U32 R148, R251, 0x100, RZ ;  /* 0x00000100fb947824 */ /* 0x000fe400078e00ff */
[----:B------:R-:W-:Y:S01]  /*b280*/  IMAD.MOV.U32 R128, RZ, RZ, R212 ;  /* 0x000000ffff807224 */ /* 0x000fe200078e00d4 */
[----:B------:R-:W-:Y:S01]  /*b290*/  LEA.HI.X R241, R39, R3, RZ, 0x2, P3 ;  /* 0x0000000327f17211 */ /* 0x000fe200018f14ff */
[----:B------:R-:W-:Y:S01]  /*b2a0*/  IMAD.WIDE.U32 R212, R252, 0x4, R126 ;  /* 0x00000004fcd47825 */ /* 0x000fe200078e007e */
[----:B------:R-:W-:-:S03]  /*b2b0*/  LEA R228, P3, R250, R2, 0xa ;  /* 0x00000002fae47211 */ /* 0x000fc600078650ff */
[----:B------:R-:W-:Y:S02]  /*b2c0*/  IMAD.SHL.U32 R66, R250, 0x100, RZ ;  /* 0x00000100fa427824 */ /* 0x000fe400078e00ff */
[----:B------:R-:W-:Y:S02]  /*b2d0*/  IMAD.MOV.U32 R126, RZ, RZ, R214 ;  /* 0x000000ffff7e7224 */ /* 0x000fe400078e00d6 */
[----:B------:R-:W-:Y:S02]  /*b2e0*/  IMAD.MOV.U32 R127, RZ, RZ, R215 ;  /* 0x000000ffff7f7224 */ /* 0x000fe400078e00d7 */
[----:B------:R-:W-:Y:S01]  /*b2f0*/  IMAD.WIDE.U32 R214, R252, 0x4, R124 ;  /* 0x00000004fcd67825 */ /* 0x000fe200078e007c */
[----:B------:R-:W-:Y:S02]  /*b300*/  MOV R125, R217 ;  /* 0x000000d9007d7202 */ /* 0x000fe40000000f00 */
[----:B------:R-:W-:Y:S01]  /*b310*/  LEA.HI.X R227, R148, R3, RZ, 0x2, P2 ;  /* 0x0000000394e37211 */ /* 0x000fe200010f14ff */
[----:B------:R-:W-:-:S02]  /*b320*/  IMAD.MOV.U32 R124, RZ, RZ, R216 ;  /* 0x000000ffff7c7224 */ /* 0x000fc400078e00d8 */
[----:B------:R-:W-:Y:S01]  /*b330*/  IMAD.WIDE.U32 R216, R252, 0x4, R122 ;  /* 0x00000004fcd87825 */ /* 0x000fe200078e007a */
[----:B------:R-:W-:-:S03]  /*b340*/  LEA.HI.X R229, R66, R3, RZ, 0x2, P3 ;  /* 0x0000000342e57211 */ /* 0x000fc600018f14ff */
[----:B------:R-:W-:Y:S02]  /*b350*/  IMAD.MOV.U32 R122, RZ, RZ, R218 ;  /* 0x000000ffff7a7224 */ /* 0x000fe400078e00da */
[----:B------:R-:W-:Y:S02]  /*b360*/  IMAD.MOV.U32 R123, RZ, RZ, R219 ;  /* 0x000000ffff7b7224 */ /* 0x000fe400078e00db */
[----:B------:R-:W-:Y:S01]  /*b370*/  IMAD.WIDE.U32 R218, R252, 0x4, R120 ;  /* 0x00000004fcda7825 */ /* 0x000fe200078e0078 */
[----:B------:R-:W-:Y:S02]  /*b380*/  MOV R121, R225 ;  /* 0x000000e100797202 */ /* 0x000fe40000000f00 */
[-C--:B------:R-:W-:Y:S01]  /*b390*/  LEA.HI.X R33, R149, R3.reuse, RZ, 0x2, P1 ;  /* 0x0000000395217211 */ /* 0x080fe200008f14ff */
[----:B------:R-:W-:Y:S01]  /*b3a0*/  IMAD.MOV.U32 R120, RZ, RZ, R224 ;  /* 0x000000ffff787224 */ /* 0x000fe200078e00e0 */
[----:B------:R-:W-:Y:S01]  /*b3b0*/  LEA.HI.X R245, R38, R3, RZ, 0x2, P5 ;  /* 0x0000000326f57211 */ /* 0x000fe200028f14ff */
[----:B------:R-:W-:-:S04]  /*b3c0*/  IMAD.WIDE.U32 R224, R252, 0x4, R110 ;  /* 0x00000004fce07825 */ /* 0x000fc800078e006e */
[----:B------:R-:W-:-:S04]  /*b3d0*/  IMAD.WIDE.U32 R148, R252, 0x4, R132 ;  /* 0x00000004fc947825 */ /* 0x000fc800078e0084 */
[----:B------:R-:W-:Y:S02]  /*b3e0*/  IMAD.MOV.U32 R110, RZ, RZ, R226 ;  /* 0x000000ffff6e7224 */ /* 0x000fe400078e00e2 */
[----:B------:R-:W-:Y:S02]  /*b3f0*/  IMAD.MOV.U32 R111, RZ, RZ, R227 ;  /* 0x000000ffff6f7224 */ /* 0x000fe400078e00e3 */
[----:B------:R-:W-:Y:S02]  /*b400*/  IMAD.MOV.U32 R132, RZ, RZ, R220 ;  /* 0x000000ffff847224 */ /* 0x000fe400078e00dc */
[----:B------:R-:W-:Y:S02]  /*b410*/  IMAD.MOV.U32 R133, RZ, RZ, R221 ;  /* 0x000000ffff857224 */ /* 0x000fe400078e00dd */
[----:B------:R-:W-:Y:S01]  /*b420*/  IMAD.WIDE.U32 R226, R252, 0x4, R108 ;  /* 0x00000004fce27825 */ /* 0x000fe200078e006c */
[----:B------:R-:W-:-:S03]  /*b430*/  MOV R108, R228 ;  /* 0x000000e4006c7202 */ /* 0x000fc60000000f00 */
[----:B------:R-:W-:Y:S01]  /*b440*/  IMAD.WIDE.U32 R232, R252, 0x4, R102 ;  /* 0x00000004fce87825 */ /* 0x000fe200078e0066 */
[----:B------:R-:W-:-:S03]  /*b450*/  MOV R102, R240 ;  /* 0x000000f000667202 */ /* 0x000fc60000000f00 */
[----:B------:R-:W-:Y:S01]  /*b460*/  IMAD.WIDE.U32 R220, R252, 0x4, R114 ;  /* 0x00000004fcdc7825 */ /* 0x000fe200078e0072 */
[----:B------:R-:W-:-:S03]  /*b470*/  MOV R114, R222 ;  /* 0x000000de00727202 */ /* 0x000fc60000000f00 */
[----:B------:R-:W-:Y:S02]  /*b480*/  IMAD.MOV.U32 R109, RZ, RZ, R229 ;  /* 0x000000ffff6d7224 */ /* 0x000fe400078e00e5 */
[----:B------:R-:W-:Y:S02]  /*b490*/  IMAD.MOV.U32 R115, RZ, RZ, R223 ;  /* 0x000000ffff737224 */ /* 0x000fe400078e00df */
[----:B------:R-:W-:Y:S01]  /*b4a0*/  IMAD.WIDE.U32 R228, R252, 0x4, R106 ;  /* 0x00000004fce47825 */ /* 0x000fe200078e006a */
[----:B------:R-:W-:-:S03]  /*b4b0*/  MOV R107, R245 ;  /* 0x000000f5006b7202 */ /* 0x000fc60000000f00 */
[----:B------:R-:W-:Y:S02]  /*b4c0*/  IMAD.MOV.U32 R103, RZ, RZ, R241 ;  /* 0x000000ffff677224 */ /* 0x000fe400078e00f1 */
[----:B------:R-:W-:Y:S01]  /*b4d0*/  IMAD.WIDE.U32 R222, R252, 0x4, R112 ;  /* 0x00000004fcde7825 */ /* 0x000fe200078e0070 */
[----:B------:R-:W-:-:S03]  /*b4e0*/  MOV R113, R247 ;  /* 0x000000f700717202 */ /* 0x000fc60000000f00 */
[----:B------:R-:W-:Y:S02]  /*b4f0*/  IMAD.MOV.U32 R106, RZ, RZ, R244 ;  /* 0x000000ffff6a7224 */ /* 0x000fe400078e00f4 */
[----:B------:R-:W-:-:S04]  /*b500*/  IMAD.WIDE.U32 R244, R252, 0x4, R90 ;  /* 0x00000004fcf47825 */ /* 0x000fc800078e005a */
[----:B------:R-:W-:Y:S02]  /*b510*/  IMAD.MOV.U32 R112, RZ, RZ, R246 ;  /* 0x000000ffff707224 */ /* 0x000fe400078e00f6 */
[----:B------:R-:W-:-:S04]  /*b520*/  IMAD.WIDE.U32 R90, R252, 0x4, R138 ;  /* 0x00000004fc5a7825 */ /* 0x000fc800078e008a */
[----:B------:R-:W-:Y:S02]  /*b530*/  IMAD.MOV.U32 R138, RZ, RZ, R102 ;  /* 0x000000ffff8a7224 */ /* 0x000fe400078e0066 */
[----:B------:R-:W-:Y:S02]  /*b540*/  IMAD.MOV.U32 R139, RZ, RZ, R103 ;  /* 0x000000ffff8b7224 */ /* 0x000fe400078e0067 */
[----:B------:R-:W-:Y:S01]  /*b550*/  IMAD.WIDE.U32 R102, R252, 0x4, R202 ;  /* 0x00000004fc667825 */ /* 0x000fe200078e00ca */
[----:B------:R-:W-:-:S03]  /*b560*/  MOV R202, R110 ;  /* 0x0000006e00ca7202 */ /* 0x000fc60000000f00 */
[----:B------:R-:W-:Y:S02]  /*b570*/  IMAD.MOV.U32 R203, RZ, RZ, R111 ;  /* 0x000000ffffcb7224 */ /* 0x000fe400078e006f */
[----:B------:R-:W-:-:S04]  /*b580*/  IMAD.WIDE.U32 R110, R252, 0x4, R112 ;  /* 0x00000004fc6e7825 */ /* 0x000fc800078e0070 */
[----:B------:R-:W-:-:S04]  /*b590*/  IMAD.WIDE.U32 R112, R252, 0x4, R114 ;  /* 0x00000004fc707825 */ /* 0x000fc800078e0072 */
[C---:B------:R-:W-:Y:S02]  /*b5a0*/  IMAD.WIDE.U32 R114, R252.reuse, 0x4, R248 ;  /* 0x00000004fc727825 */ /* 0x040fe400078e00f8 */
[----:B------:R-:W2:Y:S04]  /*b5b0*/  LDL.LU R249, [R1+0x6b4] ;  /* 0x0006b40001f97983 */ /* 0x000ea80000300800 */
[----:B------:R-:W3:Y:S01]  /*b5c0*/  LDL.LU R248, [R1+0x6bc] ;  /* 0x0006bc0001f87983 */ /* 0x000ee20000300800 */
[----:B------:R-:W-:Y:S01]  /*b5d0*/  LEA.HI.X R243, R31, R3, RZ, 0x2, P4 ;  /* 0x000000031ff37211 */ /* 0x000fe200020f14ff */
[----:B------:R-:W0:Y:S01]  /*b5e0*/  S2R R250, SR_TID.X ;  /* 0x0000000000fa7919 */ /* 0x000e220000002100 */
[----:B------:R-:W1:Y:S01]  /*b5f0*/  S2R R31, SR_TID.X ;  /* 0x00000000001f7919 */ /* 0x000e620000002100 */
[----:B------:R-:W-:Y:S01]  /*b600*/  IMAD.WIDE.U32 R234, R252, 0x4, R100 ;  /* 0x00000004fcea7825 */ /* 0x000fe200078e0064 */
[----:B------:R-:W-:-:S03]  /*b610*/  MOV R101, R237 ;  /* 0x000000ed00657202 */ /* 0x000fc60000000f00 */
[----:B------:R-:W-:Y:S02]  /*b620*/  IMAD.MOV.U32 R100, RZ, RZ, R236 ;  /* 0x000000ffff647224 */ /* 0x000fe400078e00ec */
[----:B------:R-:W-:Y:S01]  /*b630*/  IMAD.WIDE.U32 R230, R252, 0x4, R104 ;  /* 0x00000004fce67825 */ /* 0x000fe200078e0068 */
[----:B0-----:R-:W-:Y:S02]  /*b640*/  SHF.R.U32.HI R250, RZ, 0x5, R250 ;  /* 0x00000005fffa7819 */ /* 0x001fe400000116fa */
[----:B-1----:R-:W-:Y:S02]  /*b650*/  SHF.R.U32.HI R31, RZ, 0x5, R31 ;  /* 0x00000005ff1f7819 */ /* 0x002fe4000001161f */
[----:B------:R-:W-:Y:S02]  /*b660*/  SGXT.U32 R250, R250, 0x2 ;  /* 0x00000002fafa781a */ /* 0x000fe40000000000 */
[----:B------:R-:W-:Y:S02]  /*b670*/  SGXT.U32 R31, R31, 0x2 ;  /* 0x000000021f1f781a */ /* 0x000fe40000000000 */
[----:B------:R-:W-:-:S02]  /*b680*/  LOP3.LUT R250, R250, 0xf8, RZ, 0xfc, !PT ;  /* 0x000000f8fafa7812 */ /* 0x000fc400078efcff */
[----:B------:R-:W-:-:S03]  /*b690*/  LOP3.LUT R31, R31, 0xfc, RZ, 0xfc, !PT ;  /* 0x000000fc1f1f7812 */ /* 0x000fc600078efcff */
[C---:B------:R-:W-:Y:S01]  /*b6a0*/  IMAD.SHL.U32 R64, R250.reuse, 0x100, RZ ;  /* 0x00000100fa407824 */ /* 0x040fe200078e00ff */
[-C--:B------:R-:W-:Y:S02]  /*b6b0*/  LEA R250, P4, R250, R2.reuse, 0xa ;  /* 0x00000002fafa7211 */ /* 0x080fe400078850ff */
[C---:B------:R-:W-:Y:S02]  /*b6c0*/  LEA R38, P5, R31.reuse, R2, 0xa ;  /* 0x000000021f267211 */ /* 0x040fe400078a50ff */
[----:B------:R-:W-:Y:S01]  /*b6d0*/  SHF.L.U32 R2, R31, 0x8, RZ ;  /* 0x000000081f027819 */ /* 0x000fe200000006ff */
[----:B------:R-:W-:Y:S01]  /*b6e0*/  IMAD.WIDE.U32 R236, R252, 0x4, R98 ;  /* 0x00000004fcec7825 */ /* 0x000fe200078e0062 */
[-C--:B------:R-:W-:Y:S01]  /*b6f0*/  LEA.HI.X R251, R64, R3.reuse, RZ, 0x2, P4 ;  /* 0x0000000340fb7211 */ /* 0x080fe200020f14ff */
[----:B------:R-:W4:Y:S01]  /*b700*/  LDL.LU R31, [R1+0x4c4] ;  /* 0x0004c400011f7983 */ /* 0x000f220000300800 */
[----:B------:R-:W-:Y:S01]  /*b710*/  LEA.HI.X R39, R2, R3, RZ, 0x2, P5 ;  /* 0x0000000302277211 */ /* 0x000fe200028f14ff */
[----:B------:R-:W-:-:S02]  /*b720*/  IMAD.MOV.U32 R104, RZ, RZ, R242 ;  /* 0x000000ffff687224 */ /* 0x000fc400078e00f2 */
[----:B------:R-:W-:Y:S01]  /*b730*/  IMAD.MOV.U32 R98, RZ, RZ, R238 ;  /* 0x000000ffff627224 */ /* 0x000fe200078e00ee */
[----:B------:R-:W5:Y:S01]  /*b740*/  LDL.LU R64, [R1+0x154] ;  /* 0x0001540001407983 */ /* 0x000f620000300800 */
[----:B------:R-:W-:Y:S02]  /*b750*/  IMAD.MOV.U32 R105, RZ, RZ, R243 ;  /* 0x000000ffff697224 */ /* 0x000fe400078e00f3 */
[----:B------:R-:W-:Y:S01]  /*b760*/  IMAD.MOV.U32 R99, RZ, RZ, R239 ;  /* 0x000000ffff637224 */ /* 0x000fe200078e00ef */
[----:B------:R-:W5:Y:S01]  /*b770*/  LDL.LU R66, [R1+0x15c] ;  /* 0x00015c0001427983 */ /* 0x000f620000300800 */
[----:B------:R-:W-:-:S04]  /*b780*/  IMAD.WIDE.U32 R2, R252, 0x4, R86 ;  /* 0x00000004fc027825 */ /* 0x000fc800078e0056 */
[----:B------:R-:W-:Y:S01]  /*b790*/  IMAD.WIDE.U32 R86, R252, 0x4, R134 ;  /* 0x00000004fc567825 */ /* 0x000fe200078e0086 */
[----:B------:R-:W-:-:S03]  /*b7a0*/  MOV R135, R101 ;  /* 0x0000006500877202 */ /* 0x000fc60000000f00 */
[----:B------:R-:W-:-:S04]  /*b7b0*/  IMAD.WIDE.U32 R242, R252, 0x4, R92 ;  /* 0x00000004fcf27825 */ /* 0x000fc800078e005c */
[----:B------:R-:W-:-:S04]  /*b7c0*/  IMAD.WIDE.U32 R246, R252, 0x4, R88 ;  /* 0x00000004fcf67825 */ /* 0x000fc800078e0058 */
[----:B------:R-:W-:Y:S02]  /*b7d0*/  IMAD.MOV.U32 R134, RZ, RZ, R100 ;  /* 0x000000ffff867224 */ /* 0x000fe400078e0064 */
[----:B------:R-:W-:-:S04]  /*b7e0*/  IMAD.WIDE.U32 R240, R252, 0x4, R94 ;  /* 0x00000004fcf07825 */ /* 0x000fc800078e005e */
[----:B------:R-:W-:Y:S01]  /*b7f0*/  IMAD.WIDE.U32 R88, R252, 0x4, R136 ;  /* 0x00000004fc587825 */ /* 0x000fe200078e0088 */
[----:B------:R-:W-:-:S03]  /*b800*/  MOV R136, R98 ;  /* 0x0000006200887202 */ /* 0x000fc60000000f00 */
[----:B------:R-:W-:Y:S01]  /*b810*/  IMAD.WIDE.U32 R92, R252, 0x4, R140 ;  /* 0x00000004fc5c7825 */ /* 0x000fe200078e008c */
[----:B------:R-:W-:-:S03]  /*b820*/  MOV R140, R104 ;  /* 0x00000068008c7202 */ /* 0x000fc60000000f00 */
[----:B------:R-:W-:-:S04]  /*b830*/  IMAD.WIDE.U32 R100, R252, 0x4, R200 ;  /* 0x00000004fc647825 */ /* 0x000fc800078e00c8 */
[----:B------:R-:W-:Y:S02]  /*b840*/  IMAD.MOV.U32 R137, RZ, RZ, R99 ;  /* 0x000000ffff897224 */ /* 0x000fe400078e0063 */
[----:B------:R-:W-:Y:S02]  /*b850*/  IMAD.MOV.U32 R141, RZ, RZ, R105 ;  /* 0x000000ffff8d7224 */ /* 0x000fe400078e0069 */
[----:B------:R-:W-:Y:S01]  /*b860*/  IMAD.WIDE.U32 R94, R252, 0x4, R142 ;  /* 0x00000004fc5e7825 */ /* 0x000fe200078e008e */
[----:B------:R-:W-:-:S03]  /*b870*/  MOV R143, R107 ;  /* 0x0000006b008f7202 */ /* 0x000fc60000000f00 */
[C---:B------:R-:W-:Y:S02]  /*b880*/  IMAD.WIDE.U32 R200, R252.reuse, 0x4, R32 ;  /* 0x00000004fcc87825 */ /* 0x040fe400078e0020 */
[----:B------:R-:W5:Y:S02]  /*b890*/  LDL.LU R32, [R1+0x6a0] ;  /* 0x0006a00001207983 */ /* 0x000f640000300800 */
[C---:B------:R-:W-:Y:S02]  /*b8a0*/  IMAD.WIDE.U32 R98, R252.reuse, 0x4, R146 ;  /* 0x00000004fc627825 */ /* 0x040fe400078e0092 */
[----:B------:R-:W5:Y:S02]  /*b8b0*/  LDL.LU R33, [R1+0x6a8] ;  /* 0x0006a80001217983 */ /* 0x000f640000300800 */
[----:B------:R-:W-:-:S04]  /*b8c0*/  IMAD.WIDE.U32 R104, R252, 0x4, R204 ;  /* 0x00000004fc687825 */ /* 0x000fc800078e00cc */
[----:B------:R-:W-:-:S04]  /*b8d0*/  IMAD.WIDE.U32 R238, R252, 0x4, R96 ;  /* 0x00000004fcee7825 */ /* 0x000fc800078e0060 */
[----:B------:R-:W-:Y:S02]  /*b8e0*/  IMAD.MOV.U32 R142, RZ, RZ, R106 ;  /* 0x000000ffff8e7224 */ /* 0x000fe400078e006a */
[----:B------:R-:W-:Y:S02]  /*b8f0*/  IMAD.MOV.U32 R204, RZ, RZ, R108 ;  /* 0x000000ffffcc7224 */ /* 0x000fe400078e006c */
[----:B------:R-:W-:Y:S02]  /*b900*/  IMAD.MOV.U32 R205, RZ, RZ, R109 ;  /* 0x000000ffffcd7224 */ /* 0x000fe400078e006d */
[C---:B------:R-:W-:Y:S02]  /*b910*/  IMAD.WIDE.U32 R146, R252.reuse, 0x4, R34 ;  /* 0x00000004fc927825 */ /* 0x040fe400078e0022 */
[----:B------:R-:W5:Y:S02]  /*b920*/  LDL.LU R34, [R1+0x4b0] ;  /* 0x0004b00001227983 */ /* 0x000f640000300800 */
[----:B------:R-:W-:-:S02]  /*b930*/  IMAD.WIDE.U32 R96, R252, 0x4, R144 ;  /* 0x00000004fc607825 */ /* 0x000fc400078e0090 */
[----:B------:R-:W5:Y:S02]  /*b940*/  LDL.LU R35, [R1+0x4b8] ;  /* 0x0004b80001237983 */ /* 0x000f640000300800 */
[C---:B------:R-:W-:Y:S02]  /*b950*/  IMAD.WIDE.U32 R144, R252.reuse, 0x4, R36 ;  /* 0x00000004fc907825 */ /* 0x040fe400078e0024 */
[----:B------:R-:W5:Y:S02]  /*b960*/  LDL.LU R36, [R1+0x140] ;  /* 0x0001400001247983 */ /* 0x000f640000300800 */
[C---:B------:R-:W-:Y:S02]  /*b970*/  IMAD.WIDE.U32 R106, R252.reuse, 0x4, R206 ;  /* 0x00000004fc6a7825 */ /* 0x040fe400078e00ce */
[----:B------:R-:W5:Y:S02]  /*b980*/  LDL.LU R37, [R1+0x148] ;  /* 0x0001480001257983 */ /* 0x000f640000300800 */
[----:B------:R-:W-:-:S04]  /*b990*/  IMAD.WIDE.U32 R108, R252, 0x4, R208 ;  /* 0x00000004fc6c7825 */ /* 0x000fc800078e00d0 */
        /* <DEDUP_REMOVED lines=20> */
[----:B------:R-:W-:Y:S02]  /*bae0*/  IMAD.WIDE.U32 R208, R252, 0x4, R38 ;  /* 0x00000004fcd07825 */ /* 0x000fe400078e0026 */
[----:B------:R-:W5:Y:S04]  /*baf0*/  LDL.LU R252, [R1+0x4cc] ;  /* 0x0004cc0001fc7983 */ /* 0x000f680000300800 */
[----:B------:R-:W5:Y:S04]  /*bb00*/  LDL.LU R38, [R1+0x690] ;  /* 0x0006900001267983 */ /* 0x000f680000300800 */
[----:B------:R-:W5:Y:S04]  /*bb10*/  LDL.LU R39, [R1+0x698] ;  /* 0x0006980001277983 */ /* 0x000f680000300800 */
[----:B--2---:R-:W-:Y:S04]  /*bb20*/  STG.E desc[UR10][R148.64], R249 ;  /* 0x000000f994007986 */ /* 0x004fe8000c10190a */
[----:B---3--:R0:W-:Y:S04]  /*bb30*/  STG.E desc[UR10][R148.64+0x80], R248 ;  /* 0x000080f894007986 */ /* 0x0081e8000c10190a */
[----:B0-----:R-:W2:Y:S04]  /*bb40*/  LDL.LU R248, [R1+0x4a0] ;  /* 0x0004a00001f87983 */ /* 0x001ea80000300800 */
[----:B------:R-:W3:Y:S04]  /*bb50*/  LDL.LU R249, [R1+0x4a8] ;  /* 0x0004a80001f97983 */ /* 0x000ee80000300800 */
[----:B------:R-:W3:Y:S04]  /*bb60*/  LDL.LU R250, [R1+0x130] ;  /* 0x0001300001fa7983 */ /* 0x000ee80000300800 */
[----:B------:R-:W3:Y:S04]  /*bb70*/  LDL.LU R251, [R1+0x138] ;  /* 0x0001380001fb7983 */ /* 0x000ee80000300800 */
[----:B------:R-:W-:Y:S04]  /*bb80*/  STG.E desc[UR10][R148.64+0x300], R65 ;  /* 0x0003004194007986 */ /* 0x000fe8000c10190a */
[----:B------:R-:W-:Y:S04]  /*bb90*/  STG.E desc[UR10][R148.64+0x380], R67 ;  /* 0x0003804394007986 */ /* 0x000fe8000c10190a */
[----:B----4-:R0:W-:Y:S04]  /*bba0*/  STG.E desc[UR10][R148.64+0x100], R31 ;  /* 0x0001001f94007986 */ /* 0x0101e8000c10190a */
[----:B-----5:R-:W-:Y:S04]  /*bbb0*/  STG.E desc[UR10][R148.64+0x200], R64 ;  /* 0x0002004094007986 */ /* 0x020fe8000c10190a */
[----:B------:R-:W-:Y:S04]  /*bbc0*/  STG.E desc[UR10][R148.64+0x280], R66 ;  /* 0x0002804294007986 */ /* 0x000fe8000c10190a */
[----:B0-----:R-:W4:Y:S04]  /*bbd0*/  LDL.LU R31, [R1+0x7ac] ;  /* 0x0007ac00011f7983 */ /* 0x001f280000300800 */
[----:B------:R0:W-:Y:S04]  /*bbe0*/  STG.E desc[UR10][R148.64+0x180], R252 ;  /* 0x000180fc94007986 */ /* 0x0001e8000c10190a */
[----:B------:R1:W-:Y:S04]  /*bbf0*/  STG.E desc[UR10][R150.64], R32 ;  /* 0x0000002096007986 */ /* 0x0003e8000c10190a */
[----:B0-----:R-:W5:Y:S04]  /*bc00*/  LDL.LU R252, [R1+0x69c] ;  /* 0x00069c0001fc7983 */ /* 0x001f680000300800 */
[----:B------:R-:W4:Y:S04]  /*bc10*/  LDL.LU R64, [R1+0x134] ;  /* 0x0001340001407983 */ /* 0x000f280000300800 */
[----:B------:R-:W4:Y:S04]  /*bc20*/  LDL.LU R66, [R1+0x13c] ;  /* 0x00013c0001427983 */ /* 0x000f280000300800 */
[----:B------:R-:W4:Y:S04]  /*bc30*/  LDL.LU R65, [R1+0x4ac] ;  /* 0x0004ac0001417983 */ /* 0x000f280000300800 */
[----:B------:R-:W5:Y:S04]  /*bc40*/  LDL.LU R67, [R1+0x14c] ;  /* 0x00014c0001437983 */ /* 0x000f680000300800 */
[----:B------:R-:W4:Y:S04]  /*bc50*/  LDL.LU R148, [R1+0x694] ;  /* 0x0006940001947983 */ /* 0x000f280000300800 */
[----:B------:R-:W4:Y:S04]  /*bc60*/  LDL.LU R149, [R1+0x4a4] ;  /* 0x0004a40001957983 */ /* 0x000f280000300800 */
[----:B-1----:R-:W4:Y:S04]  /*bc70*/  LDL.LU R32, [R1+0x7a8] ;  /* 0x0007a80001207983 */ /* 0x002f280000300800 */
[----:B------:R0:W-:Y:S04]  /*bc80*/  STG.E desc[UR10][R150.64+0x80], R33 ;  /* 0x0000802196007986 */ /* 0x0001e8000c10190a */
[----:B------:R1:W-:Y:S04]  /*bc90*/  STG.E desc[UR10][R150.64+0x100], R34 ;  /* 0x0001002296007986 */ /* 0x0003e8000c10190a */
[----:B------:R1:W-:Y:S04]  /*bca0*/  STG.E desc[UR10][R150.64+0x180], R35 ;  /* 0x0001802396007986 */ /* 0x0003e8000c10190a */
[----:B0-----:R-:W4:Y:S04]  /*bcb0*/  LDL.LU R33, [R1+0x7a4] ;  /* 0x0007a40001217983 */ /* 0x001f280000300800 */
[----:B-1----:R-:W4:Y:S04]  /*bcc0*/  LDL.LU R34, [R1+0x7a0] ;  /* 0x0007a00001227983 */ /* 0x002f280000300800 */
[----:B------:R-:W4:Y:S04]  /*bcd0*/  LDL.LU R35, [R1+0x79c] ;  /* 0x00079c0001237983 */ /* 0x000f280000300800 */
[----:B------:R0:W-:Y:S04]  /*bce0*/  STG.E desc[UR10][R150.64+0x200], R36 ;  /* 0x0002002496007986 */ /* 0x0001e8000c10190a */
[----:B------:R1:W-:Y:S04]  /*bcf0*/  STG.E desc[UR10][R150.64+0x280], R37 ;  /* 0x0002802596007986 */ /* 0x0003e8000c10190a */
[----:B------:R2:W-:Y:S04]  /*bd00*/  STG.E desc[UR10][R150.64+0x300], R60 ;  /* 0x0003003c96007986 */ /* 0x0005e8000c10190a */
[----:B0-----:R-:W4:Y:S04]  /*bd10*/  LDL.LU R36, [R1+0x798] ;  /* 0x0007980001247983 */ /* 0x001f280000300800 */
[----:B-1----:R-:W4:Y:S04]  /*bd20*/  LDL.LU R37, [R1+0x794] ;  /* 0x0007940001257983 */ /* 0x002f280000300800 */
[----:B--2---:R-:W2:Y:S04]  /*bd30*/  LDL.LU R60, [R1+0x144] ;  /* 0x00014400013c7983 */ /* 0x004ea80000300800 */
[----:B------:R0:W-:Y:S04]  /*bd40*/  STG.E desc[UR10][R150.64+0x380], R62 ;  /* 0x0003803e96007986 */ /* 0x0001e8000c10190a */
[----:B------:R1:W-:Y:S04]  /*bd50*/  STG.E desc[UR10][R210.64], R38 ;  /* 0x00000026d2007986 */ /* 0x0003e8000c10190a */
[----:B------:R3:W-:Y:S04]  /*bd60*/  STG.E desc[UR10][R210.64+0x80], R39 ;  /* 0x00008027d2007986 */ /* 0x0007e8000c10190a */
[----:B0-----:R-:W4:Y:S04]  /*bd70*/  LDL.LU R62, [R1+0x6ac] ;  /* 0x0006ac00013e7983 */ /* 0x001f280000300800 */
[----:B------:R-:W4:Y:S04]  /*bd80*/  LDL.LU R150, [R1+0x4b4] ;  /* 0x0004b40001967983 */ /* 0x000f280000300800 */
[----:B------:R-:W4:Y:S04]  /*bd90*/  LDL.LU R151, [R1+0x4bc] ;  /* 0x0004bc0001977983 */ /* 0x000f280000300800 */
[----:B-1----:R-:W4:Y:S04]  /*bda0*/  LDL.LU R38, [R1+0x790] ;  /* 0x0007900001267983 */ /* 0x002f280000300800 */
[----:B---3--:R-:W3:Y:S04]  /*bdb0*/  LDL.LU R39, [R1+0x78c] ;  /* 0x00078c0001277983 */ /* 0x008ee80000300800 */
[----:B------:R0:W-:Y:S04]  /*bdc0*/  STG.E desc[UR10][R210.64+0x100], R248 ;  /* 0x000100f8d2007986 */ /* 0x0001e8000c10190a */
[----:B------:R1:W-:Y:S04]  /*bdd0*/  STG.E desc[UR10][R210.64+0x180], R249 ;  /* 0x000180f9d2007986 */ /* 0x0003e8000c10190a */
[----:B------:R1:W-:Y:S04]  /*bde0*/  STG.E desc[UR10][R210.64+0x200], R250 ;  /* 0x000200fad2007986 */ /* 0x0003e8000c10190a */
[----:B0-----:R-:W3:Y:S04]  /*bdf0*/  LDL.LU R248, [R1+0x788] ;  /* 0x0007880001f87983 */ /* 0x001ee80000300800 */
[----:B-1----:R-:W3:Y:S04]  /*be00*/  LDL.LU R249, [R1+0x784] ;  /* 0x0007840001f97983 */ /* 0x002ee80000300800 */
[----:B------:R-:W3:Y:S04]  /*be10*/  LDL.LU R250, [R1+0x780] ;  /* 0x0007800001fa7983 */ /* 0x000ee80000300800 */
[----:B------:R0:W-:Y:S04]  /*be20*/  STG.E desc[UR10][R210.64+0x280], R251 ;  /* 0x000280fbd2007986 */ /* 0x0001e8000c10190a */
[----:B------:R1:W-:Y:S04]  /*be30*/  STG.E desc[UR10][R210.64+0x300], R56 ;  /* 0x00030038d2007986 */ /* 0x0003e8000c10190a */
[----:B0-----:R-:W3:Y:S04]  /*be40*/  LDL.LU R251, [R1+0x77c] ;  /* 0x00077c0001fb7983 */ /* 0x001ee80000300800 */
[----:B-1----:R-:W3:Y:S04]  /*be50*/  LDL.LU R56, [R1+0x6a4] ;  /* 0x0006a40001387983 */ /* 0x002ee80000300800 */
[----:B------:R-:W-:Y:S04]  /*be60*/  STG.E desc[UR10][R210.64+0x380], R58 ;  /* 0x0003803ad2007986 */ /* 0x000fe8000c10190a */
[----:B------:R0:W-:Y:S04]  /*be70*/  STG.E desc[UR10][R212.64+0x380], R63 ;  /* 0x0003803fd4007986 */ /* 0x0001e8000c10190a */
[----:B------:R-:W-:Y:S04]  /*be80*/  STG.E desc[UR10][R212.64+0x300], R61 ;  /* 0x0003003dd4007986 */ /* 0x000fe8000c10190a */
[----:B0-----:R-:W3:Y:S04]  /*be90*/  LDL.LU R63, [R1+0x120] ;  /* 0x00012000013f7983 */ /* 0x001ee80000300800 */
[----:B-----5:R-:W-:Y:S04]  /*bea0*/  STG.E desc[UR10][R212.64+0x280], R67 ;  /* 0x00028043d4007986 */ /* 0x020fe8000c10190a */
[----:B--2---:R-:W-:Y:S04]  /*beb0*/  STG.E desc[UR10][R212.64+0x200], R60 ;  /* 0x0002003cd4007986 */ /* 0x004fe8000c10190a */
[----:B----4-:R-:W-:Y:S04]  /*bec0*/  STG.E desc[UR10][R212.64+0x80], R62 ;  /* 0x0000803ed4007986 */ /* 0x010fe8000c10190a */
[----:B------:R-:W-:Y:S04]  /*bed0*/  STG.E desc[UR10][R212.64+0x100], R150 ;  /* 0x00010096d4007986 */ /* 0x000fe8000c10190a */
[----:B------:R-:W-:Y:S04]  /*bee0*/  STG.E desc[UR10][R212.64+0x180], R151 ;  /* 0x00018097d4007986 */ /* 0x000fe8000c10190a */
[----:B---3--:R0:W-:Y:S04]  /*bef0*/  STG.E desc[UR10][R212.64], R56 ;  /* 0x00000038d4007986 */ /* 0x0081e8000c10190a */
[----:B------:R1:W-:Y:S04]  /*bf00*/  STG.E desc[UR10][R214.64+0x80], R252 ;  /* 0x000080fcd6007986 */ /* 0x0003e8000c10190a */
[----:B0-----:R-:W2:Y:S04]  /*bf10*/  LDL.LU R212, [R1+0x128] ;  /* 0x0001280001d47983 */ /* 0x001ea80000300800 */
[----:B------:R-:W3:Y:S04]  /*bf20*/  LDL.LU R213, [R1+0x670] ;  /* 0x0006700001d57983 */ /* 0x000ee80000300800 */
[----:B------:R-:W4:Y:S04]  /*bf30*/  LDL.LU R61, [R1+0x678] ;  /* 0x00067800013d7983 */ /* 0x000f280000300800 */
[----:B------:R-:W5:Y:S04]  /*bf40*/  LDL.LU R58, [R1+0x480] ;  /* 0x00048000013a7983 */ /* 0x000f680000300800 */
[----:B------:R-:W5:Y:S04]  /*bf50*/  LDL.LU R210, [R1+0x488] ;  /* 0x0004880001d27983 */ /* 0x000f680000300800 */
[----:B------:R-:W5:Y:S04]  /*bf60*/  LDL.LU R211, [R1+0x110] ;  /* 0x0001100001d37983 */ /* 0x000f680000300800 */
[----:B-1----:R-:W3:Y:S04]  /*bf70*/  LDL.LU R252, [R1+0x118] ;  /* 0x0001180001fc7983 */ /* 0x002ee80000300800 */
[----:B------:R-:W5:Y:S04]  /*bf80*/  LDL.LU R56, [R1+0x684] ;  /* 0x0006840001387983 */ /* 0x000f680000300800 */
[----:B------:R-:W5:Y:S04]  /*bf90*/  LDL.LU R62, [R1+0x68c] ;  /* 0x00068c00013e7983 */ /* 0x000f680000300800 */
[----:B------:R-:W5:Y:S04]  /*bfa0*/  LDL.LU R150, [R1+0x494] ;  /* 0x0004940001967983 */ /* 0x000f680000300800 */
[----:B------:R-:W5:Y:S04]  /*bfb0*/  LDL.LU R151, [R1+0x49c] ;  /* 0x00049c0001977983 */ /* 0x000f680000300800 */
[----:B------:R-:W5:Y:S04]  /*bfc0*/  LDL.LU R60, [R1+0x124] ;  /* 0x00012400013c7983 */ /* 0x000f680000300800 */
[----:B------:R0:W-:Y:S04]  /*bfd0*/  STG.E desc[UR10][R214.64], R148 ;  /* 0x00000094d6007986 */ /* 0x0001e8000c10190a */
[----:B------:R-:W5:Y:S04]  /*bfe0*/  LDL.LU R67, [R1+0x12c] ;  /* 0x00012c0001437983 */ /* 0x000f680000300800 */
[----:B------:R1:W-:Y:S04]  /*bff0*/  STG.E desc[UR10][R214.64+0x200], R64 ;  /* 0x00020040d6007986 */ /* 0x0003e8000c10190a */
[----:B0-----:R-:W5:Y:S04]  /*c000*/  LDL.LU R148, [R1+0x674] ;  /* 0x0006740001947983 */ /* 0x001f680000300800 */
[----:B------:R0:W-:Y:S04]  /*c010*/  STG.E desc[UR10][R214.64+0x100], R149 ;  /* 0x00010095d6007986 */ /* 0x0001e8000c10190a */
[----:B-1----:R-:W5:Y:S04]  /*c020*/  LDL.LU R64, [R1+0x67c] ;  /* 0x00067c0001407983 */ /* 0x002f680000300800 */
[----:B------:R1:W-:Y:S04]  /*c030*/  STG.E desc[UR10][R214.64+0x180], R65 ;  /* 0x00018041d6007986 */ /* 0x0003e8000c10190a */
[----:B0-----:R-:W5:Y:S04]  /*c040*/  LDL.LU R149, [R1+0x484] ;  /* 0x0004840001957983 */ /* 0x001f680000300800 */
[----:B------:R0:W-:Y:S04]  /*c050*/  STG.E desc[UR10][R214.64+0x280], R66 ;  /* 0x00028042d6007986 */ /* 0x0001e8000c10190a */
[----:B-1----:R-:W5:Y:S04]  /*c060*/  LDL.LU R65, [R1+0x48c] ;  /* 0x00048c0001417983 */ /* 0x002f680000300800 */
[----:B------:R1:W-:Y:S04]  /*c070*/  STG.E desc[UR10][R214.64+0x300], R57 ;  /* 0x00030039d6007986 */ /* 0x0003e8000c10190a */
[----:B0-----:R-:W5:Y:S04]  /*c080*/  LDL.LU R66, [R1+0x11c] ;  /* 0x00011c0001427983 */ /* 0x001f680000300800 */
[----:B------:R0:W-:Y:S04]  /*c090*/  STG.E desc[UR10][R214.64+0x380], R59 ;  /* 0x0003803bd6007986 */ /* 0x0001e8000c10190a */
[----:B-1----:R-:W4:Y:S04]  /*c0a0*/  LDL.LU R57, [R1+0x498] ;  /* 0x0004980001397983 */ /* 0x002f280000300800 */
[----:B0-----:R-:W3:Y:S04]  /*c0b0*/  LDL.LU R59, [R1+0x680] ;  /* 0x00068000013b7983 */ /* 0x001ee80000300800 */
[----:B------:R-:W5:Y:S04]  /*c0c0*/  LDL.LU R214, [R1+0x688] ;  /* 0x0006880001d67983 */ /* 0x000f680000300800 */
[----:B------:R-:W5:Y:S04]  /*c0d0*/  LDL.LU R215, [R1+0x490] ;  /* 0x0004900001d77983 */ /* 0x000f680000300800 */
[----:B------:R-:W-:Y:S04]  /*c0e0*/  STG.E desc[UR10][R216.64+0x200], R63 ;  /* 0x0002003fd8007986 */ /* 0x000fe8000c10190a */
[----:B------:R-:W-:Y:S04]  /*c0f0*/  STG.E desc[UR10][R216.64+0x300], R52 ;  /* 0x00030034d8007986 */ /* 0x000fe8000c10190a */
[----:B------:R-:W-:Y:S04]  /*c100*/  STG.E desc[UR10][R216.64+0x380], R54 ;  /* 0x00038036d8007986 */ /* 0x000fe8000c10190a */
[----:B--2---:R-:W-:Y:S04]  /*c110*/  STG.E desc[UR10][R216.64+0x280], R212 ;  /* 0x000280d4d8007986 */ /* 0x004fe8000c10190a */
[----:B----4-:R-:W-:Y:S04]  /*c120*/  STG.E desc[UR10][R216.64+0x180], R57 ;  /* 0x00018039d8007986 */ /* 0x010fe8000c10190a */
[----:B---3--:R-:W-:Y:S04]  /*c130*/  STG.E desc[UR10][R216.64], R59 ;  /* 0x0000003bd8007986 */ /* 0x008fe8000c10190a */
[----:B-----5:R-:W-:Y:S04]  /*c140*/  STG.E desc[UR10][R216.64+0x80], R214 ;  /* 0x000080d6d8007986 */ /* 0x020fe8000c10190a */
[----:B------:R-:W-:Y:S04]  /*c150*/  STG.E desc[UR10][R216.64+0x100], R215 ;  /* 0x000100d7d8007986 */ /* 0x000fe8000c10190a */
[----:B------:R0:W-:Y:S04]  /*c160*/  STG.E desc[UR10][R218.64+0x280], R252 ;  /* 0x000280fcda007986 */ /* 0x0001e8000c10190a */
[----:B------:R1:W-:Y:S04]  /*c170*/  STG.E desc[UR10][R218.64], R213 ;  /* 0x000000d5da007986 */ /* 0x0003e8000c10190a */
[----:B0-----:R-:W2:Y:S04]  /*c180*/  LDL.LU R252, [R1+0x114] ;  /* 0x0001140001fc7983 */ /* 0x001ea80000300800 */
[----:B------:R-:W3:Y:S04]  /*c190*/  LDL.LU R59, [R1+0x660] ;  /* 0x00066000013b7983 */ /* 0x000ee80000300800 */
[----:B------:R-:W4:Y:S04]  /*c1a0*/  LDL.LU R214, [R1+0x668] ;  /* 0x0006680001d67983 */ /* 0x000f280000300800 */
[----:B------:R-:W5:Y:S04]  /*c1b0*/  LDL.LU R215, [R1+0x370] ;  /* 0x0003700001d77983 */ /* 0x000f680000300800 */
[----:B------:R-:W5:Y:S04]  /*c1c0*/  LDL.LU R57, [R1+0x378] ;  /* 0x0003780001397983 */ /* 0x000f680000300800 */
[----:B------:R-:W5:Y:S04]  /*c1d0*/  LDL.LU R63, [R1+0x100] ;  /* 0x00010000013f7983 */ /* 0x000f680000300800 */
[----:B------:R-:W5:Y:S04]  /*c1e0*/  LDL.LU R212, [R1+0x108] ;  /* 0x0001080001d47983 */ /* 0x000f680000300800 */
[----:B------:R0:W-:Y:S04]  /*c1f0*/  STG.E desc[UR10][R218.64+0x80], R61 ;  /* 0x0000803dda007986 */ /* 0x0001e8000c10190a */
[----:B-1----:R-:W5:Y:S04]  /*c200*/  LDL.LU R213, [R1+0x650] ;  /* 0x0006500001d57983 */ /* 0x002f680000300800 */
[----:B------:R1:W-:Y:S04]  /*c210*/  STG.E desc[UR10][R218.64+0x100], R58 ;  /* 0x0001003ada007986 */ /* 0x0003e8000c10190a */
[----:B0-----:R-:W5:Y:S04]  /*c220*/  LDL.LU R61, [R1+0x658] ;  /* 0x00065800013d7983 */ /* 0x001f680000300800 */
[----:B------:R0:W-:Y:S04]  /*c230*/  STG.E desc[UR10][R218.64+0x180], R210 ;  /* 0x000180d2da007986 */ /* 0x0001e8000c10190a */
[----:B------:R0:W-:Y:S04]  /*c240*/  STG.E desc[UR10][R218.64+0x200], R211 ;  /* 0x000200d3da007986 */ /* 0x0001e8000c10190a */
[----:B------:R-:W-:Y:S04]  /*c250*/  STG.E desc[UR10][R218.64+0x300], R48 ;  /* 0x00030030da007986 */ /* 0x000fe8000c10190a */
[----:B------:R-:W-:Y:S04]  /*c260*/  STG.E desc[UR10][R218.64+0x380], R50 ;  /* 0x00038032da007986 */ /* 0x000fe8000c10190a */
[----:B-1----:R-:W5:Y:S04]  /*c270*/  LDL.LU R58, [R1+0x360] ;  /* 0x00036000013a7983 */ /* 0x002f680000300800 */
        /* <DEDUP_REMOVED lines=8> */
[----:B0-----:R-:W5:Y:S04]  /*c300*/  LDL.LU R210, [R1+0x368] ;  /* 0x0003680001d27983 */ /* 0x001f680000300800 */
[----:B------:R0:W-:Y:S04]  /*c310*/  STG.E desc[UR10][R222.64+0x80], R64 ;  /* 0x00008040de007986 */ /* 0x0001e8000c10190a */
[----:B------:R-:W5:Y:S04]  /*c320*/  LDL.LU R211, [R1+0xf0] ;  /* 0x0000f00001d37983 */ /* 0x000f680000300800 */
[----:B0-----:R-:W5:Y:S04]  /*c330*/  LDL.LU R64, [R1+0xf8] ;  /* 0x0000f80001407983 */ /* 0x001f680000300800 */
        /* <DEDUP_REMOVED lines=11> */
[----:B------:R-:W-:Y:S04]  /*c3f0*/  STG.E desc[UR10][R222.64+0x280], R66 ;  /* 0x00028042de007986 */ /* 0x000fe8000c10190a */
[----:B0-----:R-:W5:Y:S04]  /*c400*/  LDL.LU R65, [R1+0x364] ;  /* 0x0003640001417983 */ /* 0x001f680000300800 */
[----:B------:R-:W-:Y:S04]  /*c410*/  STG.E desc[UR10][R222.64+0x300], R49 ;  /* 0x00030031de007986 */ /* 0x000fe8000c10190a */
[----:B------:R-:W-:Y:S04]  /*c420*/  STG.E desc[UR10][R222.64+0x380], R51 ;  /* 0x00038033de007986 */ /* 0x000fe8000c10190a */
[----:B------:R-:W-:Y:S04]  /*c430*/  LDS.128 R48, [R0+0x400] ;  /* 0x0004000000307984 */ /* 0x000fe80000000c00 */
[----:B--2---:R0:W-:Y:S04]  /*c440*/  STG.E desc[UR10][R222.64+0x200], R252 ;  /* 0x000200fcde007986 */ /* 0x0041e8000c10190a */
[----:B---3--:R-:W-:Y:S04]  /*c450*/  STG.E desc[UR10][R224.64], R59 ;  /* 0x0000003be0007986 */ /* 0x008fe8000c10190a */
[----:B----4-:R-:W-:Y:S04]  /*c460*/  STG.E desc[UR10][R224.64+0x80], R214 ;  /* 0x000080d6e0007986 */ /* 0x010fe8000c10190a */
[----:B0-----:R-:W2:Y:S04]  /*c470*/  LDL.LU R252, [R1+0x36c] ;  /* 0x00036c0001fc7983 */ /* 0x001ea80000300800 */
[----:B-----5:R-:W-:Y:S04]  /*c480*/  STG.E desc[UR10][R224.64+0x100], R215 ;  /* 0x000100d7e0007986 */ /* 0x020fe8000c10190a */
[----:B------:R-:W-:Y:S04]  /*c490*/  STG.E desc[UR10][R224.64+0x180], R57 ;  /* 0x00018039e0007986 */ /* 0x000fe8000c10190a */
[----:B------:R-:W-:Y:S04]  /*c4a0*/  STG.E desc[UR10][R224.64+0x200], R63 ;  /* 0x0002003fe0007986 */ /* 0x000fe8000c10190a */
[----:B------:R-:W-:Y:S04]  /*c4b0*/  STG.E desc[UR10][R224.64+0x280], R212 ;  /* 0x000280d4e0007986 */ /* 0x000fe8000c10190a */
[----:B------:R-:W-:Y:S04]  /*c4c0*/  STG.E desc[UR10][R224.64+0x300], R44 ;  /* 0x0003002ce0007986 */ /* 0x000fe8000c10190a */
[----:B------:R-:W-:Y:S04]  /*c4d0*/  STG.E desc[UR10][R224.64+0x380], R46 ;  /* 0x0003802ee0007986 */ /* 0x000fe8000c10190a */
[----:B------:R-:W3:Y:S04]  /*c4e0*/  LDL.LU R66, [R1+0xfc] ;  /* 0x0000fc0001427983 */ /* 0x000ee80000300800 */
[----:B------:R0:W-:Y:S04]  /*c4f0*/  STG.E desc[UR10][R226.64+0x280], R64 ;  /* 0x00028040e2007986 */ /* 0x0001e8000c10190a */
[----:B0-----:R-:W4:Y:S04]  /*c500*/  LDL.LU R64, [R1+0xf4] ;  /* 0x0000f40001407983 */ /* 0x001f280000300800 */
        /* <DEDUP_REMOVED lines=14> */
[----:B------:R-:W-:Y:S04]  /*c5f0*/  STG.E desc[UR10][R226.64+0x300], R40 ;  /* 0x00030028e2007986 */ /* 0x000fe8000c10190a */
[----:B------:R-:W-:Y:S04]  /*c600*/  STG.E desc[UR10][R226.64+0x380], R42 ;  /* 0x0003802ae2007986 */ /* 0x000fe8000c10190a */
[----:B-1----:R-:W5:Y:S04]  /*c610*/  LDL.LU R210, [R1+0x308] ;  /* 0x0003080001d27983 */ /* 0x002f680000300800 */
[----:B------:R1:W-:Y:S04]  /*c620*/  STG.E desc[UR10][R228.64+0x200], R60 ;  /* 0x0002003ce4007986 */ /* 0x0003e8000c10190a */
[----:B0-----:R-:W5:Y:S04]  /*c630*/  LDL.LU R211, [R1+0x90] ;  /* 0x0000900001d37983 */ /* 0x001f680000300800 */
[----:B-1----:R-:W5:Y:S04]  /*c640*/  LDL.LU R60, [R1+0x98] ;  /* 0x00009800013c7983 */ /* 0x002f680000300800 */
[----:B------:R0:W-:Y:S04]  /*c650*/  STG.E desc[UR10][R228.64], R56 ;  /* 0x00000038e4007986 */ /* 0x0001e8000c10190a */
[----:B------:R1:W-:Y:S04]  /*c660*/  STG.E desc[UR10][R228.64+0x80], R62 ;  /* 0x0000803ee4007986 */ /* 0x0003e8000c10190a */
[----:B------:R1:W-:Y:S04]  /*c670*/  STG.E desc[UR10][R228.64+0x100], R150 ;  /* 0x00010096e4007986 */ /* 0x0003e8000c10190a */
[----:B0-----:R-:W5:Y:S04]  /*c680*/  LDL.LU R56, [R1+0x604] ;  /* 0x0006040001387983 */ /* 0x001f680000300800 */
[----:B-1----:R-:W5:Y:S04]  /*c690*/  LDL.LU R62, [R1+0x60c] ;  /* 0x00060c00013e7983 */ /* 0x002f680000300800 */
[----:B------:R0:W-:Y:S04]  /*c6a0*/  STG.E desc[UR10][R228.64+0x180], R151 ;  /* 0x00018097e4007986 */ /* 0x0001e8000c10190a */
[----:B------:R-:W5:Y:S04]  /*c6b0*/  LDL.LU R150, [R1+0x314] ;  /* 0x0003140001967983 */ /* 0x000f680000300800 */
[----:B------:R1:W-:Y:S04]  /*c6c0*/  STG.E desc[UR10][R228.64+0x280], R67 ;  /* 0x00028043e4007986 */ /* 0x0003e8000c10190a */
[----:B------:R-:W-:Y:S04]  /*c6d0*/  STG.E desc[UR10][R228.64+0x300], R45 ;  /* 0x0003002de4007986 */ /* 0x000fe8000c10190a */
[----:B------:R-:W-:Y:S04]  /*c6e0*/  STG.E desc[UR10][R228.64+0x380], R47 ;  /* 0x0003802fe4007986 */ /* 0x000fe8000c10190a */
[----:B0-----:R-:W5:Y:S04]  /*c6f0*/  LDL.LU R151, [R1+0x31c] ;  /* 0x00031c0001977983 */ /* 0x001f680000300800 */
[----:B------:R0:W-:Y:S04]  /*c700*/  STG.E desc[UR10][R230.64], R148 ;  /* 0x00000094e6007986 */ /* 0x0001e8000c10190a */
[----:B-1----:R-:W5:Y:S04]  /*c710*/  LDL.LU R67, [R1+0xa4] ;  /* 0x0000a40001437983 */ /* 0x002f680000300800 */
[----:B------:R1:W-:Y:S04]  /*c720*/  STG.E desc[UR10][R230.64+0x80], R149 ;  /* 0x00008095e6007986 */ /* 0x0003e8000c10190a */
[----:B0-----:R-:W5:Y:S04]  /*c730*/  LDL.LU R148, [R1+0xac] ;  /* 0x0000ac0001947983 */ /* 0x001f680000300800 */
[----:B------:R0:W-:Y:S04]  /*c740*/  STG.E desc[UR10][R230.64+0x100], R65 ;  /* 0x00010041e6007986 */ /* 0x0001e8000c10190a */
[----:B-1----:R-:W5:Y:S04]  /*c750*/  LDL.LU R149, [R1+0x5f4] ;  /* 0x0005f40001957983 */ /* 0x002f680000300800 */
[----:B------:R-:W-:Y:S04]  /*c760*/  LDS.128 R44, [R0+0x500] ;  /* 0x00050000002c7984 */ /* 0x000fe80000000c00 */
[----:B0-----:R-:W5:Y:S04]  /*c770*/  LDL.LU R65, [R1+0x5fc] ;  /* 0x0005fc0001417983 */ /* 0x001f680000300800 */
[----:B---3--:R-:W-:Y:S04]  /*c780*/  STG.E desc[UR10][R230.64+0x280], R66 ;  /* 0x00028042e6007986 */ /* 0x008fe8000c10190a */
[----:B----4-:R0:W-:Y:S04]  /*c790*/  STG.E desc[UR10][R230.64+0x200], R64 ;  /* 0x00020040e6007986 */ /* 0x0101e8000c10190a */
[----:B0-----:R-:W3:Y:S04]  /*c7a0*/  LDL.LU R64, [R1+0x304] ;  /* 0x0003040001407983 */ /* 0x001ee80000300800 */
[----:B------:R-:W4:Y:S04]  /*c7b0*/  LDL.LU R66, [R1+0x30c] ;  /* 0x00030c0001427983 */ /* 0x000f280000300800 */
[----:B--2---:R0:W-:Y:S04]  /*c7c0*/  STG.E desc[UR10][R230.64+0x180], R252 ;  /* 0x000180fce6007986 */ /* 0x0041e8000c10190a */
[----:B------:R-:W-:Y:S04]  /*c7d0*/  STG.E desc[UR10][R230.64+0x300], R41 ;  /* 0x00030029e6007986 */ /* 0x000fe8000c10190a */
[----:B------:R-:W-:Y:S04]  /*c7e0*/  STG.E desc[UR10][R230.64+0x380], R43 ;  /* 0x0003802be6007986 */ /* 0x000fe8000c10190a */
[----:B-----5:R-:W-:Y:S04]  /*c7f0*/  STG.E desc[UR10][R232.64], R59 ;  /* 0x0000003be8007986 */ /* 0x020fe8000c10190a */
[----:B------:R-:W-:Y:S04]  /*c800*/  STG.E desc[UR10][R232.64+0x80], R214 ;  /* 0x000080d6e8007986 */ /* 0x000fe8000c10190a */
[----:B------:R-:W-:Y:S04]  /*c810*/  STG.E desc[UR10][R232.64+0x100], R215 ;  /* 0x000100d7e8007986 */ /* 0x000fe8000c10190a */
[----:B------:R-:W-:Y:S04]  /*c820*/  STG.E desc[UR10][R232.64+0x180], R57 ;  /* 0x00018039e8007986 */ /* 0x000fe8000c10190a */
[----:B------:R-:W-:Y:S04]  /*c830*/  STG.E desc[UR10][R232.64+0x200], R63 ;  /* 0x0002003fe8007986 */ /* 0x000fe8000c10190a */
[----:B------:R-:W-:Y:S04]  /*c840*/  STG.E desc[UR10][R232.64+0x280], R212 ;  /* 0x000280d4e8007986 */ /* 0x000fe8000c10190a */
[----:B------:R-:W-:Y:S04]  /*c850*/  STG.E desc[UR10][R232.64+0x300], R164 ;  /* 0x000300a4e8007986 */ /* 0x000fe8000c10190a */
[----:B------:R-:W-:Y:S04]  /*c860*/  STG.E desc[UR10][R232.64+0x380], R166 ;  /* 0x000380a6e8007986 */ /* 0x000fe8000c10190a */
[----:B0-----:R-:W2:Y:S04]  /*c870*/  LDL.LU R252, [R1+0x9c] ;  /* 0x00009c0001fc7983 */ /* 0x001ea80000300800 */
[----:B------:R-:W-:Y:S04]  /*c880*/  STG.E desc[UR10][R234.64], R213 ;  /* 0x000000d5ea007986 */ /* 0x000fe8000c10190a */
[----:B------:R-:W-:Y:S04]  /*c890*/  STG.E desc[UR10][R234.64+0x80], R61 ;  /* 0x0000803dea007986 */ /* 0x000fe8000c10190a */
[----:B------:R-:W-:Y:S04]  /*c8a0*/  LDS.128 R40, [R0+0x700] ;  /* 0x0007000000287984 */ /* 0x000fe80000000c00 */
[----:B------:R0:W-:Y:S04]  /*c8b0*/  STG.E desc[UR10][R234.64+0x280], R60 ;  /* 0x0002803cea007986 */ /* 0x0001e8000c10190a */
[----:B0-----:R-:W5:Y:S04]  /*c8c0*/  LDL.LU R60, [R1+0x94] ;  /* 0x00009400013c7983 */ /* 0x001f680000300800 */
[----:B------:R-:W5:Y:S04]  /*c8d0*/  LDL.LU R52, [R1+0x5e0] ;  /* 0x0005e00001347983 */ /* 0x000f680000300800 */
[----:B------:R-:W5:Y:S04]  /*c8e0*/  LDL.LU R59, [R1+0x5e8] ;  /* 0x0005e800013b7983 */ /* 0x000f680000300800 */
[----:B------:R-:W5:Y:S04]  /*c8f0*/  LDL.LU R214, [R1+0x2f0] ;  /* 0x0002f00001d67983 */ /* 0x000f680000300800 */
        /* <DEDUP_REMOVED lines=15> */
[----:B------:R-:W-:Y:S04]  /*c9f0*/  STG.E desc[UR10][R236.64], R56 ;  /* 0x00000038ec007986 */ /* 0x000fe8000c10190a */
[----:B------:R-:W-:Y:S04]  /*ca00*/  STG.E desc[UR10][R236.64+0x80], R62 ;  /* 0x0000803eec007986 */ /* 0x000fe8000c10190a */
[----:B------:R-:W-:Y:S04]  /*ca10*/  STG.E desc[UR10][R236.64+0x100], R150 ;  /* 0x00010096ec007986 */ /* 0x000fe8000c10190a */
[----:B------:R-:W-:Y:S04]  /*ca20*/  STG.E desc[UR10][R236.64+0x180], R151 ;  /* 0x00018097ec007986 */ /* 0x000fe8000c10190a */
[----:B------:R0:W-:Y:S04]  /*ca30*/  STG.E desc[UR10][R236.64+0x280], R148 ;  /* 0x00028094ec007986 */ /* 0x0001e8000c10190a */
[----:B------:R-:W-:Y:S04]  /*ca40*/  STG.E desc[UR10][R236.64+0x300], R165 ;  /* 0x000300a5ec007986 */ /* 0x000fe8000c10190a */
[----:B------:R-:W-:Y:S04]  /*ca50*/  STG.E desc[UR10][R236.64+0x380], R167 ;  /* 0x000380a7ec007986 */ /* 0x000fe8000c10190a */
[----:B-1----:R-:W5:Y:S04]  /*ca60*/  LDL.LU R67, [R1+0x5e4] ;  /* 0x0005e40001437983 */ /* 0x002f680000300800 */
[----:B------:R1:W-:Y:S04]  /*ca70*/  STG.E desc[UR10][R238.64], R149 ;  /* 0x00000095ee007986 */ /* 0x0003e8000c10190a */
[----:B0-----:R-:W5:Y:S04]  /*ca80*/  LDL.LU R148, [R1+0x5ec] ;  /* 0x0005ec0001947983 */ /* 0x001f680000300800 */
[----:B------:R0:W-:Y:S04]  /*ca90*/  STG.E desc[UR10][R238.64+0x80], R65 ;  /* 0x00008041ee007986 */ /* 0x0001e8000c10190a */
[----:B-1----:R-:W5:Y:S04]  /*caa0*/  LDL.LU R149, [R1+0x2f4] ;  /* 0x0002f40001957983 */ /* 0x002f680000300800 */
[----:B0-----:R-:W5:Y:S04]  /*cab0*/  LDL.LU R65, [R1+0x2fc] ;  /* 0x0002fc0001417983 */ /* 0x001f680000300800 */
[----:B---3--:R0:W-:Y:S04]  /*cac0*/  STG.E desc[UR10][R238.64+0x100], R64 ;  /* 0x00010040ee007986 */ /* 0x0081e8000c10190a */
[----:B----4-:R1:W-:Y:S04]  /*cad0*/  STG.E desc[UR10][R238.64+0x180], R66 ;  /* 0x00018042ee007986 */ /* 0x0103e8000c10190a */
[----:B0-----:R-:W3:Y:S04]  /*cae0*/  LDL.LU R64, [R1+0x84] ;  /* 0x0000840001407983 */ /* 0x001ee80000300800 */
[----:B-1----:R-:W4:Y:S04]  /*caf0*/  LDL.LU R66, [R1+0x8c] ;  /* 0x00008c0001427983 */ /* 0x002f280000300800 */
[----:B------:R-:W4:Y:S04]  /*cb00*/  LDL.LU R56, [R1+0x5d4] ;  /* 0x0005d40001387983 */ /* 0x000f280000300800 */
[----:B------:R-:W4:Y:S04]  /*cb10*/  LDL.LU R62, [R1+0x5dc] ;  /* 0x0005dc00013e7983 */ /* 0x000f280000300800 */
[----:B------:R-:W4:Y:S04]  /*cb20*/  LDL.LU R150, [R1+0x2e4] ;  /* 0x0002e40001967983 */ /* 0x000f280000300800 */
[----:B------:R-:W-:Y:S04]  /*cb30*/  STG.E desc[UR10][R238.64+0x300], R161 ;  /* 0x000300a1ee007986 */ /* 0x000fe8000c10190a */
[----:B------:R-:W-:Y:S04]  /*cb40*/  STG.E desc[UR10][R238.64+0x380], R163 ;  /* 0x000380a3ee007986 */ /* 0x000fe8000c10190a */
[----:B------:R-:W4:Y:S04]  /*cb50*/  LDL.LU R151, [R1+0x2ec] ;  /* 0x0002ec0001977983 */ /* 0x000f280000300800 */
[----:B--2---:R-:W-:Y:S04]  /*cb60*/  STG.E desc[UR10][R238.64+0x280], R252 ;  /* 0x000280fcee007986 */ /* 0x004fe8000c10190a */
[----:B-----5:R0:W-:Y:S04]  /*cb70*/  STG.E desc[UR10][R238.64+0x200], R60 ;  /* 0x0002003cee007986 */ /* 0x0201e8000c10190a */
        /* <DEDUP_REMOVED lines=11> */
[----:B------:R-:W-:Y:S04]  /*cc30*/  STG.E desc[UR10][R242.64+0x100], R61 ;  /* 0x0001003df2007986 */ /* 0x000fe8000c10190a */
[----:B------:R-:W-:Y:S04]  /*cc40*/  STG.E desc[UR10][R242.64+0x180], R58 ;  /* 0x0001803af2007986 */ /* 0x000fe8000c10190a */
[----:B------:R-:W-:Y:S04]  /*cc50*/  STG.E desc[UR10][R242.64+0x300], R152 ;  /* 0x00030098f2007986 */ /* 0x000fe8000c10190a */
[----:B------:R-:W-:Y:S04]  /*cc60*/  STG.E desc[UR10][R242.64+0x380], R154 ;  /* 0x0003809af2007986 */ /* 0x000fe8000c10190a */
[----:B------:R-:W-:Y:S04]  /*cc70*/  STG.E desc[UR10][R242.64+0x200], R210 ;  /* 0x000200d2f2007986 */ /* 0x000fe8000c10190a */
[----:B------:R-:W5:Y:S04]  /*cc80*/  LDL.LU R252, [R1+0x7c] ;  /* 0x00007c0001fc7983 */ /* 0x000f680000300800 */
[----:B------:R-:W-:Y:S04]  /*cc90*/  STG.E desc[UR10][R242.64+0x280], R211 ;  /* 0x000280d3f2007986 */ /* 0x000fe8000c10190a */
[----:B------:R-:W-:Y:S04]  /*cca0*/  LDS.128 R52, [R0+0x300] ;  /* 0x0003000000347984 */ /* 0x000fe80000000c00 */
[----:B------:R0:W-:Y:S04]  /*ccb0*/  STG.E desc[UR10][R244.64], R67 ;  /* 0x00000043f4007986 */ /* 0x0001e8000c10190a */
[----:B------:R1:W-:Y:S04]  /*ccc0*/  STG.E desc[UR10][R244.64+0x80], R148 ;  /* 0x00008094f4007986 */ /* 0x0003e8000c10190a */
[----:B0-----:R-:W5:Y:S04]  /*ccd0*/  LDL.LU R67, [R1+0x640] ;  /* 0x0006400001437983 */ /* 0x001f680000300800 */
[----:B------:R0:W-:Y:S04]  /*cce0*/  STG.E desc[UR10][R244.64+0x100], R149 ;  /* 0x00010095f4007986 */ /* 0x0001e8000c10190a */
[----:B-1----:R-:W5:Y:S04]  /*ccf0*/  LDL.LU R148, [R1+0x648] ;  /* 0x0006480001947983 */ /* 0x002f680000300800 */
[----:B------:R1:W-:Y:S04]  /*cd00*/  STG.E desc[UR10][R244.64+0x180], R65 ;  /* 0x00018041f4007986 */ /* 0x0003e8000c10190a */
[----:B0-----:R-:W5:Y:S04]  /*cd10*/  LDL.LU R149, [R1+0x350] ;  /* 0x0003500001957983 */ /* 0x001f680000300800 */
[----:B-1----:R-:W5:Y:S04]  /*cd20*/  LDL.LU R65, [R1+0x358] ;  /* 0x0003580001417983 */ /* 0x002f680000300800 */
[----:B---3--:R0:W-:Y:S04]  /*cd30*/  STG.E desc[UR10][R244.64+0x200], R64 ;  /* 0x00020040f4007986 */ /* 0x0081e8000c10190a */
[----:B----4-:R1:W-:Y:S04]  /*cd40*/  STG.E desc[UR10][R244.64+0x280], R66 ;  /* 0x00028042f4007986 */ /* 0x0103e8000c10190a */
[----:B0-----:R-:W3:Y:S04]  /*cd50*/  LDL.LU R64, [R1+0xe0] ;  /* 0x0000e00001407983 */ /* 0x001ee80000300800 */
[----:B-1----:R-:W4:Y:S04]  /*cd60*/  LDL.LU R66, [R1+0xe8] ;  /* 0x0000e80001427983 */ /* 0x002f280000300800 */
        /* <DEDUP_REMOVED lines=22> */
[----:B--2---:R-:W-:Y:S04]  /*ced0*/  STG.E desc[UR10][R246.64+0x200], R60 ;  /* 0x0002003cf6007986 */ /* 0x004fe8000c10190a */
[----:B------:R-:W2:Y:S04]  /*cee0*/  LDL.LU R212, [R1+0x344] ;  /* 0x0003440001d47983 */ /* 0x000ea80000300800 */
[----:B------:R-:W-:Y:S04]  /*cef0*/  LDS.128 R60, [R0+0x100] ;  /* 0x00010000003c7984 */ /* 0x000fe80000000c00 */
[----:B------:R-:W-:Y:S04]  /*cf00*/  LDS.128 R56, [R0+0x200] ;  /* 0x0002000000387984 */ /* 0x000fe80000000c00 */
[----:B------:R-:W2:Y:S04]  /*cf10*/  LDL.LU R213, [R1+0x34c] ;  /* 0x00034c0001d57983 */ /* 0x000ea80000300800 */
[----:B-----5:R0:W-:Y:S04]  /*cf20*/  STG.E desc[UR10][R246.64+0x280], R252 ;  /* 0x000280fcf6007986 */ /* 0x0201e8000c10190a */
[----:B------:R-:W-:Y:S04]  /*cf30*/  STG.E desc[UR10][R2.64+0x300], R116 ;  /* 0x0003007402007986 */ /* 0x000fe8000c10190a */
[----:B0-----:R-:W5:Y:S04]  /*cf40*/  LDL.LU R252, [R1+0xdc] ;  /* 0x0000dc0001fc7983 */ /* 0x001f680000300800 */
[----:B------:R-:W-:Y:S04]  /*cf50*/  STG.E desc[UR10][R2.64], R67 ;  /* 0x0000004302007986 */ /* 0x000fe8000c10190a */
[----:B------:R-:W-:Y:S04]  /*cf60*/  STG.E desc[UR10][R2.64+0x80], R148 ;  /* 0x0000809402007986 */ /* 0x000fe8000c10190a */
[----:B------:R-:W-:Y:S04]  /*cf70*/  STG.E desc[UR10][R2.64+0x100], R149 ;  /* 0x0001009502007986 */ /* 0x000fe8000c10190a */
[----:B------:R-:W-:Y:S04]  /*cf80*/  LDS.128 R148, [R0+0x600] ;  /* 0x0006000000947984 */ /* 0x000fe80000000c00 */
[----:B------:R-:W-:Y:S04]  /*cf90*/  STG.E desc[UR10][R2.64+0x180], R65 ;  /* 0x0001804102007986 */ /* 0x000fe8000c10190a */
[----:B---3--:R-:W-:Y:S04]  /*cfa0*/  STG.E desc[UR10][R2.64+0x200], R64 ;  /* 0x0002004002007986 */ /* 0x008fe8000c10190a */
[----:B----4-:R-:W-:Y:S04]  /*cfb0*/  STG.E desc[UR10][R2.64+0x280], R66 ;  /* 0x0002804202007986 */ /* 0x010fe8000c10190a */
[----:B------:R-:W0:Y:S04]  /*cfc0*/  LDS.128 R64, [R0] ;  /* 0x0000000000407984 */ /* 0x000e280000000c00 */
[----:B------:R-:W-:Y:S04]  /*cfd0*/  STG.E desc[UR10][R2.64+0x380], R118 ;  /* 0x0003807602007986 */ /* 0x000fe8000c10190a */
[----:B------:R-:W-:Y:S04]  /*cfe0*/  STG.E desc[UR10][R4.64], R224 ;  /* 0x000000e004007986 */ /* 0x000fe8000c10190a */
[----:B------:R-:W-:Y:S04]  /*cff0*/  STG.E desc[UR10][R4.64+0x80], R225 ;  /* 0x000080e104007986 */ /* 0x000fe8000c10190a */
[----:B------:R1:W-:Y:S04]  /*d000*/  STG.E desc[UR10][R4.64+0x280], R210 ;  /* 0x000280d204007986 */ /* 0x0003e8000c10190a */
[----:B------:R3:W-:Y:S04]  /*d010*/  STG.E desc[UR10][R4.64+0x100], R222 ;  /* 0x000100de04007986 */ /* 0x0007e8000c10190a */
        /* <DEDUP_REMOVED lines=9> */
[----:B------:R1:W-:Y:S04]  /*d0b0*/  STG.E desc[UR10][R4.64+0x180], R223 ;  /* 0x000180df04007986 */ /* 0x0003e8000c10190a */
[----:B------:R0:W-:Y:S04]  /*d0c0*/  STG.E desc[UR10][R4.64+0x200], R220 ;  /* 0x000200dc04007986 */ /* 0x0001e8000c10190a */
[----:B------:R-:W-:Y:S04]  /*d0d0*/  STG.E desc[UR10][R4.64+0x300], R68 ;  /* 0x0003004404007986 */ /* 0x000fe8000c10190a */
[----:B------:R-:W-:Y:S04]  /*d0e0*/  STG.E desc[UR10][R4.64+0x380], R70 ;  /* 0x0003804604007986 */ /* 0x000fe8000c10190a */
[----:B---3--:R-:W3:Y:S04]  /*d0f0*/  LDL.LU R222, [R1+0x320] ;  /* 0x0003200001de7983 */ /* 0x008ee80000300800 */
        /* <DEDUP_REMOVED lines=8> */
[----:B-1----:R-:W3:Y:S04]  /*d180*/  LDL.LU R223, [R1+0x328] ;  /* 0x0003280001df7983 */ /* 0x002ee80000300800 */
[----:B------:R1:W-:Y:S04]  /*d190*/  STG.E desc[UR10][R80.64+0x80], R211 ;  /* 0x000080d350007986 */ /* 0x0003e8000c10190a */
[----:B0-----:R-:W3:Y:S04]  /*d1a0*/  LDL.LU R220, [R1+0xb0] ;  /* 0x0000b00001dc7983 */ /* 0x001ee80000300800 */
[----:B-1----:R-:W3:Y:S04]  /*d1b0*/  LDL.LU R211, [R1+0xb8] ;  /* 0x0000b80001d37983 */ /* 0x002ee80000300800 */
[----:B------:R-:W3:Y:S04]  /*d1c0*/  LDL.LU R221, [R1+0x624] ;  /* 0x0006240001dd7983 */ /* 0x000ee80000300800 */
[----:B------:R-:W3:Y:S04]  /*d1d0*/  LDL.LU R218, [R1+0x62c] ;  /* 0x00062c0001da7983 */ /* 0x000ee80000300800 */
[----:B------:R-:W3:Y:S04]  /*d1e0*/  LDL.LU R219, [R1+0x334] ;  /* 0x0003340001db7983 */ /* 0x000ee80000300800 */
[----:B------:R-:W3:Y:S04]  /*d1f0*/  LDL.LU R216, [R1+0x33c] ;  /* 0x00033c0001d87983 */ /* 0x000ee80000300800 */
[----:B------:R-:W3:Y:S04]  /*d200*/  LDL.LU R217, [R1+0xc4] ;  /* 0x0000c40001d97983 */ /* 0x000ee80000300800 */
[----:B------:R0:W-:Y:S04]  /*d210*/  STG.E desc[UR10][R80.64], R215 ;  /* 0x000000d750007986 */ /* 0x0001e8000c10190a */
[----:B------:R-:W3:Y:S04]  /*d220*/  LDL.LU R214, [R1+0xcc] ;  /* 0x0000cc0001d67983 */ /* 0x000ee80000300800 */
[----:B0-----:R-:W3:Y:S04]  /*d230*/  LDL.LU R215, [R1+0x614] ;  /* 0x0006140001d77983 */ /* 0x001ee80000300800 */
[----:B--2---:R-:W-:Y:S04]  /*d240*/  STG.E desc[UR10][R80.64+0x100], R212 ;  /* 0x000100d450007986 */ /* 0x004fe8000c10190a */
[----:B------:R-:W-:Y:S04]  /*d250*/  STG.E desc[UR10][R80.64+0x180], R213 ;  /* 0x000180d550007986 */ /* 0x000fe8000c10190a */
[----:B-----5:R-:W-:Y:S04]  /*d260*/  STG.E desc[UR10][R80.64+0x280], R252 ;  /* 0x000280fc50007986 */ /* 0x020fe8000c10190a */
[----:B------:R-:W-:Y:S04]  /*d270*/  STG.E desc[UR10][R80.64+0x300], R69 ;  /* 0x0003004550007986 */ /* 0x000fe8000c10190a */
[----:B------:R-:W-:Y:S04]  /*d280*/  STG.E desc[UR10][R80.64+0x380], R71 ;  /* 0x0003804750007986 */ /* 0x000fe8000c10190a */
[----:B----4-:R0:W-:Y:S04]  /*d290*/  STG.E desc[UR10][R80.64+0x200], R210 ;  /* 0x000200d250007986 */ /* 0x0101e8000c10190a */
[----:B0-----:R-:W2:Y:S04]  /*d2a0*/  LDL.LU R210, [R1+0x61c] ;  /* 0x00061c0001d27983 */ /* 0x001ea80000300800 */
[----:B------:R-:W4:Y:S04]  /*d2b0*/  LDL.LU R212, [R1+0x324] ;  /* 0x0003240001d47983 */ /* 0x000f280000300800 */
[----:B------:R-:W5:Y:S04]  /*d2c0*/  LDL.LU R213, [R1+0x32c] ;  /* 0x00032c0001d57983 */ /* 0x000f680000300800 */
        /* <DEDUP_REMOVED lines=9> */
[----:B---3--:R0:W-:Y:S04]  /*d360*/  STG.E desc[UR10][R84.64+0x280], R211 ;  /* 0x000280d354007986 */ /* 0x0081e8000c10190a */
[----:B0-----:R-:W3:Y:S04]  /*d370*/  LDL.LU R211, [R1+0xb4] ;  /* 0x0000b40001d37983 */ /* 0x001ee80000300800 */
        /* <DEDUP_REMOVED lines=12> */
[----:B------:R1:W-:Y:S04]  /*d440*/  STG.E desc[UR10][R84.64+0x200], R220 ;  /* 0x000200dc54007986 */ /* 0x0003e8000c10190a */
[----:B------:R-:W-:Y:S04]  /*d450*/  STG.E desc[UR10][R84.64+0x300], R72 ;  /* 0x0003004854007986 */ /* 0x000fe8000c10190a */
[----:B------:R-:W-:Y:S04]  /*d460*/  STG.E desc[UR10][R84.64+0x380], R74 ;  /* 0x0003804a54007986 */ /* 0x000fe8000c10190a */
[----:B0-----:R-:W5:Y:S04]  /*d470*/  LDL.LU R222, [R1+0x2c0] ;  /* 0x0002c00001de7983 */ /* 0x001f680000300800 */
        /* <DEDUP_REMOVED lines=8> */
[----:B-1----:R-:W5:Y:S04]  /*d500*/  LDL.LU R223, [R1+0x2c8] ;  /* 0x0002c80001df7983 */ /* 0x002f680000300800 */
[----:B------:R-:W5:Y:S04]  /*d510*/  LDL.LU R220, [R1+0x50] ;  /* 0x0000500001dc7983 */ /* 0x000f680000300800 */
[----:B------:R-:W-:Y:S04]  /*d520*/  STG.E desc[UR10][R88.64], R215 ;  /* 0x000000d758007986 */ /* 0x000fe8000c10190a */
[----:B--2---:R0:W-:Y:S04]  /*d530*/  STG.E desc[UR10][R88.64+0x80], R210 ;  /* 0x000080d258007986 */ /* 0x0041e8000c10190a */
        /* <DEDUP_REMOVED lines=8> */
[----:B---3--:R0:W-:Y:S04]  /*d5c0*/  STG.E desc[UR10][R88.64+0x200], R211 ;  /* 0x000200d358007986 */ /* 0x0081e8000c10190a */
[----:B0-----:R-:W3:Y:S04]  /*d5d0*/  LDL.LU R211, [R1+0x5bc] ;  /* 0x0005bc0001d37983 */ /* 0x001ee80000300800 */
[----:B----4-:R0:W-:Y:S04]  /*d5e0*/  STG.E desc[UR10][R88.64+0x100], R212 ;  /* 0x000100d458007986 */ /* 0x0101e8000c10190a */
[----:B-----5:R1:W-:Y:S04]  /*d5f0*/  STG.E desc[UR10][R88.64+0x180], R213 ;  /* 0x000180d558007986 */ /* 0x0203e8000c10190a */
[----:B------:R4:W-:Y:S04]  /*d600*/  STG.E desc[UR10][R88.64+0x280], R252 ;  /* 0x000280fc58007986 */ /* 0x0009e8000c10190a */
[----:B0-----:R-:W5:Y:S04]  /*d610*/  LDL.LU R212, [R1+0x2c4] ;  /* 0x0002c40001d47983 */ /* 0x001f680000300800 */
        /* <DEDUP_REMOVED lines=11> */
[----:B----4-:R-:W4:Y:S04]  /*d6d0*/  LDL.LU R252, [R1+0x5c] ;  /* 0x00005c0001fc7983 */ /* 0x010f280000300800 */
[----:B------:R-:W-:Y:S04]  /*d6e0*/  STG.E desc[UR10][R92.64], R224 ;  /* 0x000000e05c007986 */ /* 0x000fe8000c10190a */
[----:B------:R-:W-:Y:S04]  /*d6f0*/  STG.E desc[UR10][R92.64+0x80], R225 ;  /* 0x000080e15c007986 */ /* 0x000fe8000c10190a */
[----:B------:R-:W-:Y:S04]  /*d700*/  STG.E desc[UR10][R92.64+0x100], R222 ;  /* 0x000100de5c007986 */ /* 0x000fe8000c10190a */
[----:B------:R-:W-:Y:S04]  /*d710*/  STG.E desc[UR10][R92.64+0x300], R192 ;  /* 0x000300c05c007986 */ /* 0x000fe8000c10190a */
[----:B------:R-:W-:Y:S04]  /*d720*/  STG.E desc[UR10][R92.64+0x380], R194 ;  /* 0x000380c25c007986 */ /* 0x000fe8000c10190a */
[----:B------:R-:W-:Y:S04]  /*d730*/  STG.E desc[UR10][R92.64+0x180], R223 ;  /* 0x000180df5c007986 */ /* 0x000fe8000c10190a */
        /* <DEDUP_REMOVED lines=20> */
[----:B------:R-:W2:Y:S04]  /*d880*/  LDL.LU R223, [R1+0x2a8] ;  /* 0x0002a80001df7983 */ /* 0x000ea80000300800 */
[----:B------:R-:W2:Y:S04]  /*d890*/  LDL.LU R220, [R1+0x30] ;  /* 0x0000300001dc7983 */ /* 0x000ea80000300800 */
[----:B---3--:R0:W-:Y:S04]  /*d8a0*/  STG.E desc[UR10][R96.64+0x80], R211 ;  /* 0x000080d360007986 */ /* 0x0081e8000c10190a */
[----:B0-----:R-:W3:Y:S04]  /*d8b0*/  LDL.LU R211, [R1+0x38] ;  /* 0x0000380001d37983 */ /* 0x001ee80000300800 */
[----:B------:R-:W3:Y:S04]  /*d8c0*/  LDL.LU R221, [R1+0x5a4] ;  /* 0x0005a40001dd7983 */ /* 0x000ee80000300800 */
[----:B------:R-:W3:Y:S04]  /*d8d0*/  LDL.LU R218, [R1+0x5ac] ;  /* 0x0005ac0001da7983 */ /* 0x000ee80000300800 */
[----:B------:R-:W3:Y:S04]  /*d8e0*/  LDL.LU R219, [R1+0x2b4] ;  /* 0x0002b40001db7983 */ /* 0x000ee80000300800 */
[----:B------:R-:W3:Y:S04]  /*d8f0*/  LDL.LU R216, [R1+0x2bc] ;  /* 0x0002bc0001d87983 */ /* 0x000ee80000300800 */
[----:B------:R-:W3:Y:S04]  /*d900*/  LDL.LU R217, [R1+0x44] ;  /* 0x0000440001d97983 */ /* 0x000ee80000300800 */
[----:B------:R0:W-:Y:S04]  /*d910*/  STG.E desc[UR10][R96.64], R215 ;  /* 0x000000d760007986 */ /* 0x0001e8000c10190a */
[----:B------:R-:W3:Y:S04]  /*d920*/  LDL.LU R214, [R1+0x4c] ;  /* 0x00004c0001d67983 */ /* 0x000ee80000300800 */
[----:B-----5:R1:W-:Y:S04]  /*d930*/  STG.E desc[UR10][R96.64+0x100], R212 ;  /* 0x000100d460007986 */ /* 0x0203e8000c10190a */
[----:B0-----:R-:W5:Y:S04]  /*d940*/  LDL.LU R215, [R1+0x594] ;  /* 0x0005940001d77983 */ /* 0x001f680000300800 */
[----:B------:R0:W-:Y:S04]  /*d950*/  STG.E desc[UR10][R96.64+0x180], R213 ;  /* 0x000180d560007986 */ /* 0x0001e8000c10190a */
[----:B-1----:R-:W5:Y:S04]  /*d960*/  LDL.LU R212, [R1+0x59c] ;  /* 0x00059c0001d47983 */ /* 0x002f680000300800 */
[----:B------:R-:W-:Y:S04]  /*d970*/  STG.E desc[UR10][R96.64+0x300], R193 ;  /* 0x000300c160007986 */ /* 0x000fe8000c10190a */
[----:B----4-:R-:W-:Y:S04]  /*d980*/  STG.E desc[UR10][R96.64+0x280], R252 ;  /* 0x000280fc60007986 */ /* 0x010fe8000c10190a */
[----:B0-----:R-:W4:Y:S04]  /*d990*/  LDL.LU R213, [R1+0x2a4] ;  /* 0x0002a40001d57983 */ /* 0x001f280000300800 */
[----:B------:R-:W-:Y:S04]  /*d9a0*/  STG.E desc[UR10][R96.64+0x380], R195 ;  /* 0x000380c360007986 */ /* 0x000fe8000c10190a */
[----:B--2---:R0:W-:Y:S04]  /*d9b0*/  STG.E desc[UR10][R96.64+0x200], R210 ;  /* 0x000200d260007986 */ /* 0x0041e8000c10190a */
        /* <DEDUP_REMOVED lines=17> */
[----:B------:R-:W3:Y:S04]  /*dad0*/  LDL.LU R226, [R1+0x28] ;  /* 0x0000280001e27983 */ /* 0x000ee80000300800 */
[----:B------:R0:W-:Y:S04]  /*dae0*/  STG.E desc[UR10][R100.64], R224 ;  /* 0x000000e064007986 */ /* 0x0001e8000c10190a */
[----:B------:R-:W3:Y:S04]  /*daf0*/  LDL.LU R227, [R1+0x570] ;  /* 0x0005700001e37983 */ /* 0x000ee80000300800 */
[----:B------:R1:W-:Y:S04]  /*db00*/  STG.E desc[UR10][R100.64+0x80], R225 ;  /* 0x000080e164007986 */ /* 0x0003e8000c10190a */
[----:B0-----:R-:W3:Y:S04]  /*db10*/  LDL.LU R224, [R1+0x578] ;  /* 0x0005780001e07983 */ /* 0x001ee80000300800 */
[----:B------:R0:W-:Y:S04]  /*db20*/  STG.E desc[UR10][R100.64+0x100], R222 ;  /* 0x000100de64007986 */ /* 0x0001e8000c10190a */
[----:B-1----:R-:W3:Y:S04]  /*db30*/  LDL.LU R225, [R1+0x280] ;  /* 0x0002800001e17983 */ /* 0x002ee80000300800 */
[----:B------:R1:W-:Y:S04]  /*db40*/  STG.E desc[UR10][R100.64+0x180], R223 ;  /* 0x000180df64007986 */ /* 0x0003e8000c10190a */
[----:B0-----:R-:W3:Y:S04]  /*db50*/  LDL.LU R222, [R1+0x288] ;  /* 0x0002880001de7983 */ /* 0x001ee80000300800 */
[----:B------:R0:W-:Y:S04]  /*db60*/  STG.E desc[UR10][R100.64+0x200], R220 ;  /* 0x000200dc64007986 */ /* 0x0001e8000c10190a */
[----:B------:R-:W-:Y:S04]  /*db70*/  STG.E desc[UR10][R100.64+0x300], R184 ;  /* 0x000300b864007986 */ /* 0x000fe8000c10190a */
[----:B------:R-:W-:Y:S04]  /*db80*/  STG.E desc[UR10][R100.64+0x380], R186 ;  /* 0x000380ba64007986 */ /* 0x000fe8000c10190a */
[----:B-1----:R-:W3:Y:S04]  /*db90*/  LDL.LU R223, [R1+0x10] ;  /* 0x0000100001df7983 */ /* 0x002ee80000300800 */
[----:B------:R1:W-:Y:S04]  /*dba0*/  STG.E desc[UR10][R102.64], R221 ;  /* 0x000000dd66007986 */ /* 0x0003e8000c10190a */
[----:B0-----:R-:W3:Y:S04]  /*dbb0*/  LDL.LU R220, [R1+0x18] ;  /* 0x0000180001dc7983 */ /* 0x001ee80000300800 */
[----:B------:R0:W-:Y:S04]  /*dbc0*/  STG.E desc[UR10][R102.64+0x80], R218 ;  /* 0x000080da66007986 */ /* 0x0001e8000c10190a */
        /* <DEDUP_REMOVED lines=11> */
[----:B-----5:R1:W-:Y:S04]  /*dc80*/  STG.E desc[UR10][R104.64], R215 ;  /* 0x000000d768007986 */ /* 0x0203e8000c10190a */
[----:B0-----:R-:W5:Y:S04]  /*dc90*/  LDL.LU R214, [R1+0x2c] ;  /* 0x00002c0001d67983 */ /* 0x001f680000300800 */
[----:B------:R0:W-:Y:S04]  /*dca0*/  STG.E desc[UR10][R104.64+0x80], R212 ;  /* 0x000080d468007986 */ /* 0x0001e8000c10190a */
[----:B-1----:R-:W5:Y:S04]  /*dcb0*/  LDL.LU R215, [R1+0x574] ;  /* 0x0005740001d77983 */ /* 0x002f680000300800 */
[----:B----4-:R1:W-:Y:S04]  /*dcc0*/  STG.E desc[UR10][R104.64+0x100], R213 ;  /* 0x000100d568007986 */ /* 0x0103e8000c10190a */
[----:B0-----:R-:W4:Y:S04]  /*dcd0*/  LDL.LU R212, [R1+0x57c] ;  /* 0x00057c0001d47983 */ /* 0x001f280000300800 */
[----:B-1----:R-:W4:Y:S04]  /*dce0*/  LDL.LU R213, [R1+0x284] ;  /* 0x0002840001d57983 */ /* 0x002f280000300800 */
[----:B--2---:R0:W-:Y:S04]  /*dcf0*/  STG.E desc[UR10][R104.64+0x180], R210 ;  /* 0x000180d268007986 */ /* 0x0041e8000c10190a */
[----:B0-----:R-:W2:Y:S04]  /*dd00*/  LDL.LU R210, [R1+0x28c] ;  /* 0x00028c0001d27983 */ /* 0x001ea80000300800 */
[----:B------:R-:W-:Y:S04]  /*dd10*/  STG.E desc[UR10][R104.64+0x280], R252 ;  /* 0x000280fc68007986 */ /* 0x000fe8000c10190a */
[----:B---3--:R0:W-:Y:S04]  /*dd20*/  STG.E desc[UR10][R104.64+0x200], R211 ;  /* 0x000200d368007986 */ /* 0x0081e8000c10190a */
[----:B0-----:R-:W3:Y:S04]  /*dd30*/  LDL.LU R211, [R1+0x14] ;  /* 0x0000140001d37983 */ /* 0x001ee80000300800 */
[----:B------:R-:W3:Y:S04]  /*dd40*/  LDL.LU R252, [R1+0x1c] ;  /* 0x00001c0001fc7983 */ /* 0x000ee80000300800 */
[----:B------:R-:W-:Y:S04]  /*dd50*/  STG.E desc[UR10][R104.64+0x300], R185 ;  /* 0x000300b968007986 */ /* 0x000fe8000c10190a */
[----:B------:R-:W-:Y:S04]  /*dd60*/  STG.E desc[UR10][R104.64+0x380], R187 ;  /* 0x000380bb68007986 */ /* 0x000fe8000c10190a */
[----:B------:R0:W-:Y:S04]  /*dd70*/  STG.E desc[UR10][R106.64+0x200], R229 ;  /* 0x000200e56a007986 */ /* 0x0001e8000c10190a */
[----:B------:R-:W-:Y:S04]  /*dd80*/  STG.E desc[UR10][R106.64], R164 ;  /* 0x000000a46a007986 */ /* 0x000fe8000c10190a */
[----:B------:R-:W-:Y:S04]  /*dd90*/  STG.E desc[UR10][R106.64+0x80], R230 ;  /* 0x000080e66a007986 */ /* 0x000fe8000c10190a */
[----:B------:R-:W-:Y:S04]  /*dda0*/  STG.E desc[UR10][R106.64+0x100], R231 ;  /* 0x000100e76a007986 */ /* 0x000fe8000c10190a */
[----:B------:R-:W-:Y:S04]  /*ddb0*/  STG.E desc[UR10][R106.64+0x180], R228 ;  /* 0x000180e46a007986 */ /* 0x000fe8000c10190a */
[----:B------:R1:W-:Y:S04]  /*ddc0*/  STG.E desc[UR10][R106.64+0x280], R226 ;  /* 0x000280e26a007986 */ /* 0x0003e8000c10190a */
[----:B------:R-:W-:Y:S04]  /*ddd0*/  STG.E desc[UR10][R106.64+0x300], R180 ;  /* 0x000300b46a007986 */ /* 0x000fe8000c10190a */
[----:B------:R-:W-:Y:S04]  /*dde0*/  STG.E desc[UR10][R106.64+0x380], R182 ;  /* 0x000380b66a007986 */ /* 0x000fe8000c10190a */
        /* <DEDUP_REMOVED lines=8> */
[----:B0-----:R-:W3:Y:S04]  /*de70*/  LDL.LU R225, [R1] ;  /* 0x0000000001e17983 */ /* 0x001ee80000300800 */
[----:B------:R0:W-:Y:S04]  /*de80*/  STG.E desc[UR10][R108.64+0x200], R223 ;  /* 0x000200df6c007986 */ /* 0x0001e8000c10190a */
[----:B-1----:R-:W3:Y:S04]  /*de90*/  LDL.LU R222, [R1+0x8] ;  /* 0x0000080001de7983 */ /* 0x002ee80000300800 */
        /* <DEDUP_REMOVED lines=14> */
[----:B-----5:R1:W-:Y:S04]  /*df80*/  STG.E desc[UR10][R110.64+0x280], R214 ;  /* 0x000280d66e007986 */ /* 0x0203e8000c10190a */
[----:B------:R-:W-:Y:S04]  /*df90*/  STG.E desc[UR10][R110.64+0x300], R181 ;  /* 0x000300b56e007986 */ /* 0x000fe8000c10190a */
[----:B------:R-:W-:Y:S04]  /*dfa0*/  STG.E desc[UR10][R110.64+0x380], R183 ;  /* 0x000380b76e007986 */ /* 0x000fe8000c10190a */
[----:B0-----:R-:W5:Y:S04]  /*dfb0*/  LDL.LU R217, [R1+0x1f4] ;  /* 0x0001f40001d97983 */ /* 0x001f680000300800 */
[----:B------:R0:W-:Y:S04]  /*dfc0*/  STG.E desc[UR10][R112.64], R215 ;  /* 0x000000d770007986 */ /* 0x0001e8000c10190a */
[----:B-1----:R-:W5:Y:S04]  /*dfd0*/  LDL.LU R214, [R1+0x1fc] ;  /* 0x0001fc0001d67983 */ /* 0x002f680000300800 */
[----:B----4-:R1:W-:Y:S04]  /*dfe0*/  STG.E desc[UR10][R112.64+0x80], R212 ;  /* 0x000080d470007986 */ /* 0x0103e8000c10190a */
[----:B0-----:R-:W4:Y:S04]  /*dff0*/  LDL.LU R215, [R1+0x4] ;  /* 0x0000040001d77983 */ /* 0x001f280000300800 */
[----:B------:R0:W-:Y:S04]  /*e000*/  STG.E desc[UR10][R112.64+0x100], R213 ;  /* 0x000100d570007986 */ /* 0x0001e8000c10190a */
[----:B-1----:R-:W4:Y:S04]  /*e010*/  LDL.LU R212, [R1+0xc] ;  /* 0x00000c0001d47983 */ /* 0x002f280000300800 */
[----:B0-----:R-:W4:Y:S04]  /*e020*/  LDL.LU R213, [R1+0x554] ;  /* 0x0005540001d57983 */ /* 0x001f280000300800 */
[----:B--2---:R0:W-:Y:S04]  /*e030*/  STG.E desc[UR10][R112.64+0x180], R210 ;  /* 0x000180d270007986 */ /* 0x0041e8000c10190a */
[----:B0-----:R-:W2:Y:S04]  /*e040*/  LDL.LU R210, [R1+0x55c] ;  /* 0x00055c0001d27983 */ /* 0x001ea80000300800 */
[----:B---3--:R0:W-:Y:S04]  /*e050*/  STG.E desc[UR10][R112.64+0x200], R211 ;  /* 0x000200d370007986 */ /* 0x0081e8000c10190a */
[----:B------:R1:W-:Y:S04]  /*e060*/  STG.E desc[UR10][R112.64+0x280], R252 ;  /* 0x000280fc70007986 */ /* 0x0003e8000c10190a */
[----:B0-----:R-:W3:Y:S04]  /*e070*/  LDL.LU R211, [R1+0x1e4] ;  /* 0x0001e40001d37983 */ /* 0x001ee80000300800 */
[----:B-1----:R-:W3:Y:S04]  /*e080*/  LDL.LU R252, [R1+0x1ec] ;  /* 0x0001ec0001fc7983 */ /* 0x002ee80000300800 */
[----:B------:R-:W-:Y:S04]  /*e090*/  STG.E desc[UR10][R112.64+0x300], R177 ;  /* 0x000300b170007986 */ /* 0x000fe8000c10190a */
[----:B------:R-:W-:Y:S04]  /*e0a0*/  STG.E desc[UR10][R112.64+0x380], R179 ;  /* 0x000380b370007986 */ /* 0x000fe8000c10190a */
[----:B------:R-:W-:Y:S04]  /*e0b0*/  STG.E desc[UR10][R114.64+0x300], R172 ;  /* 0x000300ac72007986 */ /* 0x000fe8000c10190a */
[----:B------:R-:W-:Y:S04]  /*e0c0*/  STG.E desc[UR10][R114.64+0x380], R174 ;  /* 0x000380ae72007986 */ /* 0x000fe8000c10190a */
[----:B------:R0:W-:Y:S04]  /*e0d0*/  STG.E desc[UR10][R114.64], R229 ;  /* 0x000000e572007986 */ /* 0x0001e8000c10190a */
[----:B------:R1:W-:Y:S04]  /*e0e0*/  STG.E desc[UR10][R114.64+0x80], R226 ;  /* 0x000080e272007986 */ /* 0x0003e8000c10190a */
[----:B0-----:R-:W3:Y:S04]  /*e0f0*/  LDL.LU R229, [R1+0x540] ;  /* 0x0005400001e57983 */ /* 0x001ee80000300800 */
[----:B------:R0:W-:Y:S04]  /*e100*/  STG.E desc[UR10][R114.64+0x100], R227 ;  /* 0x000100e372007986 */ /* 0x0001e8000c10190a */
[----:B-1----:R-:W3:Y:S04]  /*e110*/  LDL.LU R226, [R1+0x548] ;  /* 0x0005480001e27983 */ /* 0x002ee80000300800 */
[----:B------:R1:W-:Y:S04]  /*e120*/  STG.E desc[UR10][R114.64+0x180], R224 ;  /* 0x000180e072007986 */ /* 0x0003e8000c10190a */
[----:B0-----:R-:W3:Y:S04]  /*e130*/  LDL.LU R227, [R1+0x1d0] ;  /* 0x0001d00001e37983 */ /* 0x001ee80000300800 */
[----:B------:R-:W-:Y:S04]  /*e140*/  STG.E desc[UR10][R114.64+0x200], R225 ;  /* 0x000200e172007986 */ /* 0x000fe8000c10190a */
[----:B-1----:R-:W3:Y:S04]  /*e150*/  LDL.LU R224, [R1+0x1d8] ;  /* 0x0001d80001e07983 */ /* 0x002ee80000300800 */
        /* <DEDUP_REMOVED lines=16> */
[----:B-----5:R0:W-:Y:S04]  /*e260*/  STG.E desc[UR10][R122.64+0x100], R217 ;  /* 0x000100d97a007986 */ /* 0x0201e8000c10190a */
[----:B------:R-:W-:Y:S04]  /*e270*/  STG.E desc[UR10][R122.64+0x380], R175 ;  /* 0x000380af7a007986 */ /* 0x000fe8000c10190a */
[----:B------:R1:W-:Y:S04]  /*e280*/  STG.E desc[UR10][R122.64+0x180], R214 ;  /* 0x000180d67a007986 */ /* 0x0003e8000c10190a */
[----:B0-----:R-:W5:Y:S04]  /*e290*/  LDL.LU R217, [R1+0x544] ;  /* 0x0005440001d97983 */ /* 0x001f680000300800 */
[----:B----4-:R0:W-:Y:S04]  /*e2a0*/  STG.E desc[UR10][R122.64+0x200], R215 ;  /* 0x000200d77a007986 */ /* 0x0101e8000c10190a */
[----:B-1----:R-:W4:Y:S04]  /*e2b0*/  LDL.LU R214, [R1+0x54c] ;  /* 0x00054c0001d67983 */ /* 0x002f280000300800 */
[----:B------:R1:W-:Y:S04]  /*e2c0*/  STG.E desc[UR10][R122.64+0x280], R212 ;  /* 0x000280d47a007986 */ /* 0x0003e8000c10190a */
        /* <DEDUP_REMOVED lines=10> */
[----:B------:R-:W3:Y:S04]  /*e370*/  LDL.LU R225, [R1+0x520] ;  /* 0x0005200001e17983 */ /* 0x000ee80000300800 */
[----:B------:R-:W3:Y:S04]  /*e380*/  LDL.LU R222, [R1+0x528] ;  /* 0x0005280001de7983 */ /* 0x000ee80000300800 */
[----:B------:R-:W-:Y:S04]  /*e390*/  STG.E desc[UR10][R124.64+0x200], R249 ;  /* 0x000200f97c007986 */ /* 0x000fe8000c10190a */
[----:B------:R-:W-:Y:S04]  /*e3a0*/  STG.E desc[UR10][R124.64+0x280], R251 ;  /* 0x000280fb7c007986 */ /* 0x000fe8000c10190a */
[----:B------:R-:W-:Y:S04]  /*e3b0*/  STG.E desc[UR10][R124.64+0x300], R169 ;  /* 0x000300a97c007986 */ /* 0x000fe8000c10190a */
[----:B------:R-:W-:Y:S04]  /*e3c0*/  STG.E desc[UR10][R124.64+0x380], R171 ;  /* 0x000380ab7c007986 */ /* 0x000fe8000c10190a */
[----:B------:R-:W3:Y:S04]  /*e3d0*/  LDL.LU R223, [R1+0x1b0] ;  /* 0x0001b00001df7983 */ /* 0x000ee80000300800 */
        /* <DEDUP_REMOVED lines=20> */
[----:B-1----:R-:W3:Y:S04]  /*e520*/  LDL.LU R216, [R1+0x1a8] ;  /* 0x0001a80001d87983 */ /* 0x002ee80000300800 */
[----:B-----5:R0:W-:Y:S04]  /*e530*/  STG.E desc[UR10][R130.64], R217 ;  /* 0x000000d982007986 */ /* 0x0201e8000c10190a */
[----:B------:R-:W-:Y:S04]  /*e540*/  STG.E desc[UR10][R130.64+0x200], R37 ;  /* 0x0002002582007986 */ /* 0x000fe8000c10190a */
[----:B----4-:R1:W-:Y:S04]  /*e550*/  STG.E desc[UR10][R130.64+0x80], R214 ;  /* 0x000080d682007986 */ /* 0x0103e8000c10190a */
[----:B0-----:R-:W4:Y:S04]  /*e560*/  LDL.LU R217, [R1+0x524] ;  /* 0x0005240001d97983 */ /* 0x001f280000300800 */
[----:B------:R0:W-:Y:S04]  /*e570*/  STG.E desc[UR10][R130.64+0x100], R215 ;  /* 0x000100d782007986 */ /* 0x0001e8000c10190a */
[----:B-1----:R-:W5:Y:S04]  /*e580*/  LDL.LU R214, [R1+0x52c] ;  /* 0x00052c0001d67983 */ /* 0x002f680000300800 */
[----:B------:R1:W-:Y:S04]  /*e590*/  STG.E desc[UR10][R130.64+0x180], R212 ;  /* 0x000180d482007986 */ /* 0x0003e8000c10190a */
[----:B0-----:R-:W5:Y:S04]  /*e5a0*/  LDL.LU R215, [R1+0x1b4] ;  /* 0x0001b40001d77983 */ /* 0x001f680000300800 */
[----:B------:R-:W-:Y:S04]  /*e5b0*/  STG.E desc[UR10][R130.64+0x280], R39 ;  /* 0x0002802782007986 */ /* 0x000fe8000c10190a */
[----:B------:R-:W-:Y:S04]  /*e5c0*/  STG.E desc[UR10][R130.64+0x300], R65 ;  /* 0x0003004182007986 */ /* 0x000fe8000c10190a */
[----:B------:R-:W-:Y:S04]  /*e5d0*/  STG.E desc[UR10][R130.64+0x380], R67 ;  /* 0x0003804382007986 */ /* 0x000fe8000c10190a */
[----:B-1----:R-:W5:Y:S04]  /*e5e0*/  LDL.LU R212, [R1+0x1bc] ;  /* 0x0001bc0001d47983 */ /* 0x002f680000300800 */
[----:B------:R0:W-:Y:S04]  /*e5f0*/  STG.E desc[UR10][R132.64], R213 ;  /* 0x000000d584007986 */ /* 0x0001e8000c10190a */
[----:B--2---:R1:W-:Y:S04]  /*e600*/  STG.E desc[UR10][R132.64+0x80], R210 ;  /* 0x000080d284007986 */ /* 0x0043e8000c10190a */
[----:B0-----:R-:W2:Y:S04]  /*e610*/  LDL.LU R213, [R1+0x514] ;  /* 0x0005140001d57983 */ /* 0x001ea80000300800 */
[----:B-1----:R-:W2:Y:S04]  /*e620*/  LDL.LU R210, [R1+0x51c] ;  /* 0x00051c0001d27983 */ /* 0x002ea80000300800 */
[----:B---3--:R0:W-:Y:S04]  /*e630*/  STG.E desc[UR10][R132.64+0x100], R211 ;  /* 0x000100d384007986 */ /* 0x0081e8000c10190a */
[----:B------:R1:W-:Y:S04]  /*e640*/  STG.E desc[UR10][R132.64+0x180], R252 ;  /* 0x000180fc84007986 */ /* 0x0003e8000c10190a */
[----:B0-----:R-:W3:Y:S04]  /*e650*/  LDL.LU R211, [R1+0x1a4] ;  /* 0x0001a40001d37983 */ /* 0x001ee80000300800 */
[----:B-1----:R-:W3:Y:S04]  /*e660*/  LDL.LU R252, [R1+0x1ac] ;  /* 0x0001ac0001fc7983 */ /* 0x002ee80000300800 */
        /* <DEDUP_REMOVED lines=29> */
[----:B----4-:R0:W-:Y:S04]  /*e840*/  STG.E desc[UR10][R138.64], R217 ;  /* 0x000000d98a007986 */ /* 0x0101e8000c10190a */
[----:B------:R-:W-:Y:S04]  /*e850*/  STG.E desc[UR10][R138.64+0x280], R31 ;  /* 0x0002801f8a007986 */ /* 0x000fe8000c10190a */
[----:B-----5:R1:W-:Y:S04]  /*e860*/  STG.E desc[UR10][R138.64+0x80], R214 ;  /* 0x000080d68a007986 */ /* 0x0203e8000c10190a */
[----:B0-----:R-:W4:Y:S04]  /*e870*/  LDL.LU R217, [R1+0x504] ;  /* 0x0005040001d97983 */ /* 0x001f280000300800 */
[----:B------:R0:W-:Y:S04]  /*e880*/  STG.E desc[UR10][R138.64+0x100], R215 ;  /* 0x000100d78a007986 */ /* 0x0001e8000c10190a */
[----:B-1----:R-:W5:Y:S04]  /*e890*/  LDL.LU R214, [R1+0x50c] ;  /* 0x00050c0001d67983 */ /* 0x002f680000300800 */
[----:B------:R-:W-:Y:S04]  /*e8a0*/  STG.E desc[UR10][R138.64+0x300], R57 ;  /* 0x000300398a007986 */ /* 0x000fe8000c10190a */
[----:B------:R-:W-:Y:S04]  /*e8b0*/  STG.E desc[UR10][R138.64+0x380], R59 ;  /* 0x0003803b8a007986 */ /* 0x000fe8000c10190a */
[----:B------:R1:W-:Y:S04]  /*e8c0*/  STG.E desc[UR10][R138.64+0x180], R212 ;  /* 0x000180d48a007986 */ /* 0x0003e8000c10190a */
[----:B0-----:R-:W5:Y:S04]  /*e8d0*/  LDL.LU R215, [R1+0x194] ;  /* 0x0001940001d77983 */ /* 0x001f680000300800 */
[----:B-1----:R-:W5:Y:S04]  /*e8e0*/  LDL.LU R212, [R1+0x19c] ;  /* 0x00019c0001d47983 */ /* 0x002f680000300800 */
[----:B--2---:R0:W-:Y:S04]  /*e8f0*/  STG.E desc[UR10][R140.64], R213 ;  /* 0x000000d58c007986 */ /* 0x0041e8000c10190a */
[----:B------:R1:W-:Y:S04]  /*e900*/  STG.E desc[UR10][R140.64+0x80], R210 ;  /* 0x000080d28c007986 */ /* 0x0003e8000c10190a */
[----:B0-----:R-:W2:Y:S04]  /*e910*/  LDL.LU R213, [R1+0x4f4] ;  /* 0x0004f40001d57983 */ /* 0x001ea80000300800 */
[----:B-1----:R-:W2:Y:S04]  /*e920*/  LDL.LU R210, [R1+0x4fc] ;  /* 0x0004fc0001d27983 */ /* 0x002ea80000300800 */
        /* <DEDUP_REMOVED lines=37> */
[----:B------:R-:W-:Y:S04]  /*eb80*/  STG.E desc[UR10][R146.64+0x300], R49 ;  /* 0x0003003192007986 */ /* 0x000fe8000c10190a */
[----:B-1----:R-:W5:Y:S04]  /*eb90*/  LDL.LU R214, [R1+0x4ec] ;  /* 0x0004ec0001d67983 */ /* 0x002f680000300800 */
[----:B------:R0:W-:Y:S04]  /*eba0*/  STG.E desc[UR10][R146.64+0x100], R215 ;  /* 0x000100d792007986 */ /* 0x0001e8000c10190a */
        /* <DEDUP_REMOVED lines=35> */
[----:B----4-:R-:W-:Y:S04]  /*ede0*/  STG.E desc[UR10][R206.64], R217 ;  /* 0x000000d9ce007986 */ /* 0x010fe8000c10190a */
[----:B------:R-:W-:Y:S04]  /*edf0*/  STG.E desc[UR10][R206.64+0x380], R151 ;  /* 0x00038097ce007986 */ /* 0x000fe8000c10190a */
[----:B-----5:R-:W-:Y:S04]  /*ee00*/  STG.E desc[UR10][R206.64+0x80], R214 ;  /* 0x000080d6ce007986 */ /* 0x020fe8000c10190a */
[----:B------:R-:W-:Y:S04]  /*ee10*/  STG.E desc[UR10][R206.64+0x100], R215 ;  /* 0x000100d7ce007986 */ /* 0x000fe8000c10190a */
[----:B------:R-:W-:Y:S04]  /*ee20*/  STG.E desc[UR10][R206.64+0x180], R212 ;  /* 0x000180d4ce007986 */ /* 0x000fe8000c10190a */
[----:B------:R-:W-:Y:S04]  /*ee30*/  STG.E desc[UR10][R208.64+0x200], R9 ;  /* 0x00020009d0007986 */ /* 0x000fe8000c10190a */
[----:B------:R-:W-:Y:S04]  /*ee40*/  STG.E desc[UR10][R208.64+0x280], R11 ;  /* 0x0002800bd0007986 */ /* 0x000fe8000c10190a */
[----:B------:R-:W-:Y:S04]  /*ee50*/  STG.E desc[UR10][R208.64+0x300], R41 ;  /* 0x00030029d0007986 */ /* 0x000fe8000c10190a */
[----:B--2---:R-:W-:Y:S04]  /*ee60*/  STG.E desc[UR10][R208.64], R213 ;  /* 0x000000d5d0007986 */ /* 0x004fe8000c10190a */
[----:B------:R-:W-:Y:S04]  /*ee70*/  STG.E desc[UR10][R208.64+0x80], R210 ;  /* 0x000080d2d0007986 */ /* 0x000fe8000c10190a */
[----:B------:R-:W-:Y:S04]  /*ee80*/  STG.E desc[UR10][R208.64+0x380], R43 ;  /* 0x0003802bd0007986 */ /* 0x000fe8000c10190a */
[----:B---3--:R-:W-:Y:S04]  /*ee90*/  STG.E desc[UR10][R208.64+0x100], R211 ;  /* 0x000100d3d0007986 */ /* 0x008fe8000c10190a */
[----:B------:R-:W-:Y:S01]  /*eea0*/  STG.E desc[UR10][R208.64+0x180], R252 ;  /* 0x000180fcd0007986 */ /* 0x000fe2000c10190a */
[----:B------:R-:W-:Y:S05]  /*eeb0*/  EXIT ;  /* 0x000000000000794d */ /* 0x000fea0003800000 */
.L_x_0:
[----:B------:R-:W-:-:S00]  /*eec0*/  BRA `(.L_x_0) ;  /* 0xfffffffc00fc7947 */ /* 0x000fc0000383ffff */
[----:B------:R-:W-:-:S00]  /*eed0*/  NOP ;  /* 0x0000000000007918 */ /* 0x000fc00000000000 */
        /* <DEDUP_REMOVED lines=10> */
.L_x_1:


//--------------------- .nv.shared.gluon_mma      --------------------------
	.section	.nv.shared.gluon_mma,"aw",@nobits
	.sectionflags	@""
	.align	16
	.zero		1024


//--------------------- .nv.shared.reserved.0     --------------------------
	.section	.nv.shared.reserved.0,"aw",@nobits
	.weak		__nv_reservedSMEM_offset_0_alias
	.size		__nv_reservedSMEM_offset_0_alias, 0, 0
	.other		__nv_reservedSMEM_offset_0_alias,@"STO_CUDA_RESERVED_SHARED STV_DEFAULT"
__nv_reservedSMEM_offset_0_alias:
	.zero		0


//--------------------- .nv.constant0.gluon_mma   --------------------------
	.section	.nv.constant0.gluon_mma,"a",@progbits
	.sectionflags	@""
	.align	4
.nv.constant0.gluon_mma:
	.zero		568


//--------------------- SYMBOLS --------------------------

	.type		.nv.reservedSmem.offset0,@object
	.size		.nv.reservedSmem.offset0,0x4
